	.target	sm_100a

	.elftype	@"ET_EXEC"


//--------------------- .note.nv.tkinfo           --------------------------
	.section	.note.nv.tkinfo,"",@"SHT_NOTE"
	.sectionflags	@"SHF_NOTE_NV_TKINFO"
	.tkinfo
        /*0018*/ 	.word	0x00000081
        /*0030*/ 	.string	""
        /*0030*/ 	.string	"ptxas-blackwell"
        /*0030*/ 	.string	"Cuda compilation tools, release 12.9, V12.9.86"
        /*0030*/ 	.string	"Build cuda_12.9.r12.9/compiler.36037853_0"
        /*0030*/ 	.string	"-v  -suppress-debug-info  -lineinfo  -arch sm_100a "



//--------------------- .note.nv.cuver            --------------------------
	.section	.note.nv.cuver,"",@"SHT_NOTE"
	.sectionflags	@"SHF_NOTE_NV_CUVER"
        /*0018*/ 	.short	0x0001
        /*001a*/ 	.short	0x0064
        /*001c*/ 	.short	0x0001
        /*001e*/ 	.short	0x0000
        /*0020*/ 	.short	0x0001
        /*0022*/ 	.short	0x0000


//--------------------- .nv.info                  --------------------------
	.section	.nv.info,"",@"SHT_CUDA_INFO"
	.align	4


	//----- nvinfo : EIATTR_REGCOUNT
	.align		4
        /*0000*/ 	.byte	0x04, 0x2f
        /*0002*/ 	.short	(.L_4 - .L_3)
	.align		4
.L_3:
        /*0004*/ 	.word	index@(gluon_tcgen05)
        /*0008*/ 	.word	0x00000047


	//----- nvinfo : EIATTR_FRAME_SIZE
	.align		4
.L_4:
        /*000c*/ 	.byte	0x04, 0x11
        /*000e*/ 	.short	(.L_6 - .L_5)
	.align		4
.L_5:
        /*0010*/ 	.word	index@($__internal_2_$__cuda_sm10x_tcgen05_guardrail_trap_unallocated_columns_being_dealloced)
        /*0014*/ 	.word	0x00000000


	//----- nvinfo : EIATTR_FRAME_SIZE
	.align		4
.L_6:
        /*0018*/ 	.byte	0x04, 0x11
        /*001a*/ 	.short	(.L_8 - .L_7)
	.align		4
.L_7:
        /*001c*/ 	.word	index@($__internal_1_$__cuda_sm10x_tcgen05_guardrail_trap_phase_invalid_during_alloc)
        /*0020*/ 	.word	0x00000000


	//----- nvinfo : EIATTR_FRAME_SIZE
	.align		4
.L_8:
        /*0024*/ 	.byte	0x04, 0x11
        /*0026*/ 	.short	(.L_10 - .L_9)
	.align		4
.L_9:
        /*0028*/ 	.word	index@($__internal_0_$__cuda_sm10x_tcgen05_guardrail_trap_col_being_dealloced_not_returned_by_alloc)
        /*002c*/ 	.word	0x00000000


	//----- nvinfo : EIATTR_FRAME_SIZE
	.align		4
.L_10:
        /*0030*/ 	.byte	0x04, 0x11
        /*0032*/ 	.short	(.L_12 - .L_11)
	.align		4
.L_11:
        /*0034*/ 	.word	index@(gluon_tcgen05)
        /*0038*/ 	.word	0x00000000


	//----- nvinfo : EIATTR_MIN_STACK_SIZE
	.align		4
.L_12:
        /*003c*/ 	.byte	0x04, 0x12
        /*003e*/ 	.short	(.L_14 - .L_13)
	.align		4
.L_13:
        /*0040*/ 	.word	index@(gluon_tcgen05)
        /*0044*/ 	.word	0x00000000
.L_14:


//--------------------- .nv.info.gluon_tcgen05    --------------------------
	.section	.nv.info.gluon_tcgen05,"",@"SHT_CUDA_INFO"
	.sectionflags	@""
	.align	4


	//----- nvinfo : EIATTR_CUDA_API_VERSION
	.align		4
        /*0000*/ 	.byte	0x04, 0x37
        /*0002*/ 	.short	(.L_16 - .L_15)
.L_15:
        /*0004*/ 	.word	0x00000081


	//----- nvinfo : EIATTR_KPARAM_INFO
	.align		4
.L_16:
        /*0008*/ 	.byte	0x04, 0x17
        /*000a*/ 	.short	(.L_18 - .L_17)
.L_17:
        /*000c*/ 	.word	0x00000000
        /*0010*/ 	.short	0x000a
        /*0012*/ 	.short	0x0048
        /*0014*/ 	.byte	0x00, 0xf4, 0x21, 0x00


	//----- nvinfo : EIATTR_KPARAM_INFO
	.align		4
.L_18:
        /*0018*/ 	.byte	0x04, 0x17
        /*001a*/ 	.short	(.L_20 - .L_19)
.L_19:
        /*001c*/ 	.word	0x00000000
        /*0020*/ 	.short	0x0009
        /*0022*/ 	.short	0x0040
        /*0024*/ 	.byte	0x00, 0xf4, 0x21, 0x00


	//----- nvinfo : EIATTR_KPARAM_INFO
	.align		4
.L_20:
        /*0028*/ 	.byte	0x04, 0x17
        /*002a*/ 	.short	(.L_22 - .L_21)
.L_21:
        /*002c*/ 	.word	0x00000000
        /*0030*/ 	.short	0x0008
        /*0032*/ 	.short	0x0038
        /*0034*/ 	.byte	0x00, 0xf0, 0x21, 0x00


	//----- nvinfo : EIATTR_KPARAM_INFO
	.align		4
.L_22:
        /*0038*/ 	.byte	0x04, 0x17
        /*003a*/ 	.short	(.L_24 - .L_23)
.L_23:
        /*003c*/ 	.word	0x00000000
        /*0040*/ 	.short	0x0007
        /*0042*/ 	.short	0x0030
        /*0044*/ 	.byte	0x00, 0xf0, 0x21, 0x00


	//----- nvinfo : EIATTR_KPARAM_INFO
	.align		4
.L_24:
        /*0048*/ 	.byte	0x04, 0x17
        /*004a*/ 	.short	(.L_26 - .L_25)
.L_25:
        /*004c*/ 	.word	0x00000000
        /*0050*/ 	.short	0x0006
        /*0052*/ 	.short	0x0028
        /*0054*/ 	.byte	0x00, 0xf0, 0x21, 0x00


	//----- nvinfo : EIATTR_KPARAM_INFO
	.align		4
.L_26:
        /*0058*/ 	.byte	0x04, 0x17
        /*005a*/ 	.short	(.L_28 - .L_27)
.L_27:
        /*005c*/ 	.word	0x00000000
        /*0060*/ 	.short	0x0005
        /*0062*/ 	.short	0x0020
        /*0064*/ 	.byte	0x00, 0xf0, 0x11, 0x00


	//----- nvinfo : EIATTR_KPARAM_INFO
	.align		4
.L_28:
        /*0068*/ 	.byte	0x04, 0x17
        /*006a*/ 	.short	(.L_30 - .L_29)
.L_29:
        /*006c*/ 	.word	0x00000000
        /*0070*/ 	.short	0x0004
        /*0072*/ 	.short	0x001c
        /*0074*/ 	.byte	0x00, 0xf0, 0x11, 0x00


	//----- nvinfo : EIATTR_KPARAM_INFO
	.align		4
.L_30:
        /*0078*/ 	.byte	0x04, 0x17
        /*007a*/ 	.short	(.L_32 - .L_31)
.L_31:
        /*007c*/ 	.word	0x00000000
        /*0080*/ 	.short	0x0003
        /*0082*/ 	.short	0x0018
        /*0084*/ 	.byte	0x00, 0xf0, 0x11, 0x00


	//----- nvinfo : EIATTR_KPARAM_INFO
	.align		4
.L_32:
        /*0088*/ 	.byte	0x04, 0x17
        /*008a*/ 	.short	(.L_34 - .L_33)
.L_33:
        /*008c*/ 	.word	0x00000000
        /*0090*/ 	.short	0x0002
        /*0092*/ 	.short	0x0010
        /*0094*/ 	.byte	0x00, 0xf4, 0x21, 0x00


	//----- nvinfo : EIATTR_KPARAM_INFO
	.align		4
.L_34:
        /*0098*/ 	.byte	0x04, 0x17
        /*009a*/ 	.short	(.L_36 - .L_35)
.L_35:
        /*009c*/ 	.word	0x00000000
        /*00a0*/ 	.short	0x0001
        /*00a2*/ 	.short	0x0008
        /*00a4*/ 	.byte	0x00, 0xf4, 0x21, 0x00


	//----- nvinfo : EIATTR_KPARAM_INFO
	.align		4
.L_36:
        /*00a8*/ 	.byte	0x04, 0x17
        /*00aa*/ 	.short	(.L_38 - .L_37)
.L_37:
        /*00ac*/ 	.word	0x00000000
        /*00b0*/ 	.short	0x0000
        /*00b2*/ 	.short	0x0000
        /*00b4*/ 	.byte	0x00, 0xf4, 0x21, 0x00


	//----- nvinfo : EIATTR_AT_ENTRY_FRAGMENTS
	.align		4
.L_38:
        /*00b8*/ 	.byte	0x04, 0x4f
        /*00ba*/ 	.short	(.L_40 - .L_39)


	//   ....[0]....
.L_39:
        /*00bc*/ 	.word	0x00000004


	//----- nvinfo : EIATTR_RESERVED_SMEM_USED
	.align		4
.L_40:
        /*00c0*/ 	.byte	0x01, 0x41
	.zero		2


	//----- nvinfo : EIATTR_SPARSE_MMA_MASK
	.align		4
        /*00c4*/ 	.byte	0x03, 0x50
        /*00c6*/ 	.short	0x0000


	//----- nvinfo : EIATTR_TCGEN05_1CTA_USED
	.align		4
        /*00c8*/ 	.byte	0x01, 0x51
	.zero		2


	//----- nvinfo : EIATTR_MAXREG_COUNT
	.align		4
        /*00cc*/ 	.byte	0x03, 0x1b
        /*00ce*/ 	.short	0x00ff


	//----- nvinfo : EIATTR_NUM_BARRIERS
	.align		4
        /*00d0*/ 	.byte	0x02, 0x4c
        /*00d2*/ 	.byte	0x01
	.zero		1


	//----- nvinfo : EIATTR_INT_WARP_WIDE_INSTR_OFFSETS
	.align		4
        /*00d4*/ 	.byte	0x04, 0x31
        /*00d6*/ 	.short	(.L_42 - .L_41)


	//   ....[0]....
.L_41:
        /*00d8*/ 	.word	0x00001720


	//   ....[1]....
        /*00dc*/ 	.word	0x00001740


	//   ....[2]....
        /*00e0*/ 	.word	0x000017c0


	//   ....[3]....
        /*00e4*/ 	.word	0x00001b90


	//   ....[4]....
        /*00e8*/ 	.word	0x00001ba0


	//   ....[5]....
        /*00ec*/ 	.word	0x00001bb0


	//   ....[6]....
        /*00f0*/ 	.word	0x00001bc0


	//   ....[7]....
        /*00f4*/ 	.word	0x00001e60


	//   ....[8]....
        /*00f8*/ 	.word	0x00001e70


	//   ....[9]....
        /*00fc*/ 	.word	0x00001ff0


	//   ....[10]....
        /*0100*/ 	.word	0x00002040


	//   ....[11]....
        /*0104*/ 	.word	0x00002050


	//   ....[12]....
        /*0108*/ 	.word	0x00002080


	//   ....[13]....
        /*010c*/ 	.word	0x00002290


	//   ....[14]....
        /*0110*/ 	.word	0x000022a0


	//   ....[15]....
        /*0114*/ 	.word	0x000025f0


	//   ....[16]....
        /*0118*/ 	.word	0x00002600


	//   ....[17]....
        /*011c*/ 	.word	0x00002af0


	//   ....[18]....
        /*0120*/ 	.word	0x00002b40


	//----- nvinfo : EIATTR_COOP_GROUP_MASK_REGIDS
	.align		4
.L_42:
        /*0124*/ 	.byte	0x04, 0x29
        /*0126*/ 	.short	(.L_44 - .L_43)


	//   ....[0]....
.L_43:
        /*0128*/ 	.word	0xffffffff


	//   ....[1]....
        /*012c*/ 	.word	0xffffffff


	//   ....[2]....
        /*0130*/ 	.word	0xffffffff


	//   ....[3]....
        /*0134*/ 	.word	0xffffffff


	//   ....[4]....
        /*0138*/ 	.word	0xffffffff


	//   ....[5]....
        /*013c*/ 	.word	0xffffffff


	//   ....[6]....
        /*0140*/ 	.word	0xffffffff


	//   ....[7]....
        /*0144*/ 	.word	0xffffffff


	//   ....[8]....
        /*0148*/ 	.word	0xffffffff


	//   ....[9]....
        /*014c*/ 	.word	0xffffffff


	//----- nvinfo : EIATTR_COOP_GROUP_INSTR_OFFSETS
	.align		4
.L_44:
        /*0150*/ 	.byte	0x04, 0x28
        /*0152*/ 	.short	(.L_46 - .L_45)


	//   ....[0]....
.L_45:
        /*0154*/ 	.word	0x00000050


	//   ....[1]....
        /*0158*/ 	.word	0x00000310


	//   ....[2]....
        /*015c*/ 	.word	0x00000500


	//   ....[3]....
        /*0160*/ 	.word	0x000009c0


	//   ....[4]....
        /*0164*/ 	.word	0x00000b00


	//   ....[5]....
        /*0168*/ 	.word	0x00000fb0


	//   ....[6]....
        /*016c*/ 	.word	0x000010f0


	//   ....[7]....
        /*0170*/ 	.word	0x000015e0


	//   ....[8]....
        /*0174*/ 	.word	0x00002980


	//   ....[9]....
        /*0178*/ 	.word	0x00002bf0


	//----- nvinfo : EIATTR_VRC_CTA_INIT_COUNT
	.align		4
.L_46:
        /*017c*/ 	.byte	0x02, 0x4a
        /*017e*/ 	.byte	0x80
	.zero		1


	//----- nvinfo : EIATTR_MBARRIER_INSTR_OFFSETS
	.align		4
        /*0180*/ 	.byte	0x04, 0x39
        /*0182*/ 	.short	(.L_48 - .L_47)


	//   ....[0]....
.L_47:
        /*0184*/ 	.word	0x000017e0
        /*0188*/ 	.word	0x000000ff
        /*018c*/ 	.word	0x0000c000
        /*0190*/ 	.short	0x0100
        /*0192*/ 	.byte	0x08
	.zero		1


	//   ....[1]....
        /*0194*/ 	.word	0x000017f0
        /*0198*/ 	.word	0x000000ff
        /*019c*/ 	.word	0x0000c020
        /*01a0*/ 	.short	0x0100
        /*01a2*/ 	.byte	0x08
	.zero		1


	//   ....[2]....
        /*01a4*/ 	.word	0x000018a0
        /*01a8*/ 	.word	0x000000ff
        /*01ac*/ 	.word	0x0000c008
        /*01b0*/ 	.short	0x0100
        /*01b2*/ 	.byte	0x08
	.zero		1


	//   ....[3]....
        /*01b4*/ 	.word	0x000018b0
        /*01b8*/ 	.word	0x000000ff
        /*01bc*/ 	.word	0x0000c028
        /*01c0*/ 	.short	0x0100
        /*01c2*/ 	.byte	0x08
	.zero		1


	//   ....[4]....
        /*01c4*/ 	.word	0x00001990
        /*01c8*/ 	.word	0x000000ff
        /*01cc*/ 	.word	0x0000c010
        /*01d0*/ 	.short	0x0100
        /*01d2*/ 	.byte	0x08
	.zero		1


	//   ....[5]....
        /*01d4*/ 	.word	0x000019a0
        /*01d8*/ 	.word	0x000000ff
        /*01dc*/ 	.word	0x0000c030
        /*01e0*/ 	.short	0x0100
        /*01e2*/ 	.byte	0x08
	.zero		1


	//   ....[6]....
        /*01e4*/ 	.word	0x00001ab0
        /*01e8*/ 	.word	0x000000ff
        /*01ec*/ 	.word	0x0000c018
        /*01f0*/ 	.short	0x0100
        /*01f2*/ 	.byte	0x08
	.zero		1


	//   ....[7]....
        /*01f4*/ 	.word	0x00001ac0
        /*01f8*/ 	.word	0x000000ff
        /*01fc*/ 	.word	0x0000c038
        /*0200*/ 	.short	0x0100
        /*0202*/ 	.byte	0x08
	.zero		1


	//   ....[8]....
        /*0204*/ 	.word	0x00001ca0
        /*0208*/ 	.word	0x000000ff
        /*020c*/ 	.word	0x0000c000
        /*0210*/ 	.short	0x010a
        /*0212*/ 	.byte	0x08
	.zero		1


	//   ....[9]....
        /*0214*/ 	.word	0x00001ec0
        /*0218*/ 	.word	0x000000ff
        /*021c*/ 	.word	0x0000c020
        /*0220*/ 	.short	0x010a
        /*0222*/ 	.byte	0x08
	.zero		1


	//   ....[10]....
        /*0224*/ 	.word	0x000020f0
        /*0228*/ 	.word	0x000000ff
        /*022c*/ 	.word	0x0000c000
        /*0230*/ 	.short	0x010a
        /*0232*/ 	.byte	0x1c
	.zero		1


	//   ....[11]....
        /*0234*/ 	.word	0x000022e0
        /*0238*/ 	.word	0x000000ff
        /*023c*/ 	.word	0x0000c020
        /*0240*/ 	.short	0x010a
        /*0242*/ 	.byte	0x1c
	.zero		1


	//   ....[12]....
        /*0244*/ 	.word	0x000023b0
        /*0248*/ 	.word	0x000000ff
        /*024c*/ 	.word	0x0000c000
        /*0250*/ 	.short	0x0108
        /*0252*/ 	.byte	0x08
	.zero		1


	//   ....[13]....
        /*0254*/ 	.word	0x000023c0
        /*0258*/ 	.word	0x000000ff
        /*025c*/ 	.word	0x0000c020
        /*0260*/ 	.short	0x0108
        /*0262*/ 	.byte	0x08
	.zero		1


	//   ....[14]....
        /*0264*/ 	.word	0x00002410
        /*0268*/ 	.word	0x000000ff
        /*026c*/ 	.word	0x0000c008
        /*0270*/ 	.short	0x0108
        /*0272*/ 	.byte	0x08
	.zero		1


	//   ....[15]....
        /*0274*/ 	.word	0x00002420
        /*0278*/ 	.word	0x000000ff
        /*027c*/ 	.word	0x0000c028
        /*0280*/ 	.short	0x0108
        /*0282*/ 	.byte	0x08
	.zero		1


	//   ....[16]....
        /*0284*/ 	.word	0x00002470
        /*0288*/ 	.word	0x000000ff
        /*028c*/ 	.word	0x0000c010
        /*0290*/ 	.short	0x0108
        /*0292*/ 	.byte	0x08
	.zero		1


	//   ....[17]....
        /*0294*/ 	.word	0x00002480
        /*0298*/ 	.word	0x000000ff
        /*029c*/ 	.word	0x0000c030
        /*02a0*/ 	.short	0x0108
        /*02a2*/ 	.byte	0x08
	.zero		1


	//   ....[18]....
        /*02a4*/ 	.word	0x000024d0
        /*02a8*/ 	.word	0x000000ff
        /*02ac*/ 	.word	0x0000c018
        /*02b0*/ 	.short	0x0108
        /*02b2*/ 	.byte	0x08
	.zero		1


	//   ....[19]....
        /*02b4*/ 	.word	0x000024e0
        /*02b8*/ 	.word	0x000000ff
        /*02bc*/ 	.word	0x0000c038
        /*02c0*/ 	.short	0x0108
        /*02c2*/ 	.byte	0x08
	.zero		1


	//   ....[20]....
        /*02c4*/ 	.word	0x00002c10
        /*02c8*/ 	.word	0x000000ff
        /*02cc*/ 	.word	0x0000c000
        /*02d0*/ 	.short	0x010a
        /*02d2*/ 	.byte	0x08
	.zero		1


	//   ....[21]....
        /*02d4*/ 	.word	0x00002c40
        /*02d8*/ 	.word	0x000000ff
        /*02dc*/ 	.word	0x0000c020
        /*02e0*/ 	.short	0x010a
        /*02e2*/ 	.byte	0x08
	.zero		1


	//   ....[22]....
        /*02e4*/ 	.word	0x00002c70
        /*02e8*/ 	.word	0x000000ff
        /*02ec*/ 	.word	0x0000c000
        /*02f0*/ 	.short	0x010a
        /*02f2*/ 	.byte	0x1c
	.zero		1


	//   ....[23]....
        /*02f4*/ 	.word	0x00002ca0
        /*02f8*/ 	.word	0x000000ff
        /*02fc*/ 	.word	0x0000c020
        /*0300*/ 	.short	0x010a
        /*0302*/ 	.byte	0x1c
	.zero		1


	//----- nvinfo : EIATTR_NUM_MBARRIERS
	.align		4
.L_48:
        /*0304*/ 	.byte	0x03, 0x38
        /*0306*/ 	.short	0x0008


	//----- nvinfo : EIATTR_EXIT_INSTR_OFFSETS
	.align		4
        /*0308*/ 	.byte	0x04, 0x1c
        /*030a*/ 	.short	(.L_50 - .L_49)


	//   ....[0]....
.L_49:
        /*030c*/ 	.word	0x00002c00


	//----- nvinfo : EIATTR_REQNTID
	.align		4
.L_50:
        /*0310*/ 	.byte	0x04, 0x10
        /*0312*/ 	.short	(.L_52 - .L_51)
.L_51:
        /*0314*/ 	.word	0x00000080
        /*0318*/ 	.word	0x00000001
        /*031c*/ 	.word	0x00000001


	//----- nvinfo : EIATTR_CRS_STACK_SIZE
	.align		4
.L_52:
        /*0320*/ 	.byte	0x04, 0x1e
        /*0322*/ 	.short	(.L_54 - .L_53)
.L_53:
        /*0324*/ 	.word	0x00000000


	//----- nvinfo : EIATTR_CBANK_PARAM_SIZE
	.align		4
.L_54:
        /*0328*/ 	.byte	0x03, 0x19
        /*032a*/ 	.short	0x0050


	//----- nvinfo : EIATTR_PARAM_CBANK
	.align		4
        /*032c*/ 	.byte	0x04, 0x0a
        /*032e*/ 	.short	(.L_56 - .L_55)
	.align		4
.L_55:
        /*0330*/ 	.word	index@(.nv.constant0.gluon_tcgen05)
        /*0334*/ 	.short	0x0380
        /*0336*/ 	.short	0x0050


	//----- nvinfo : EIATTR_SW_WAR
	.align		4
.L_56:
        /*0338*/ 	.byte	0x04, 0x36
        /*033a*/ 	.short	(.L_58 - .L_57)
.L_57:
        /*033c*/ 	.word	0x00000008
.L_58:


//--------------------- .nv.compat                --------------------------
	.section	.nv.compat,"",@"SHT_CUDA_COMPAT_INFO"
	.align	4
        /*0000*/ 	.byte	0x02, 0x02, 0x02, 0x00, 0x02, 0x05, 0x05, 0x00, 0x02, 0x03, 0x03, 0x00, 0x02, 0x06, 0x01, 0x00


//--------------------- .nv.callgraph             --------------------------
	.section	.nv.callgraph,"",@"SHT_CUDA_CALLGRAPH"
	.align	4
	.sectionentsize	8
	.align		4
        /*0000*/ 	.word	0x00000000
	.align		4
        /*0004*/ 	.word	0xffffffff
	.align		4
        /*0008*/ 	.word	0x00000000
	.align		4
        /*000c*/ 	.word	0xfffffffe
	.align		4
        /*0010*/ 	.word	0x00000000
	.align		4
        /*0014*/ 	.word	0xfffffffd
	.align		4
        /*0018*/ 	.word	0x00000000
	.align		4
        /*001c*/ 	.word	0xfffffffc


//--------------------- .text.gluon_tcgen05       --------------------------
	.section	.text.gluon_tcgen05,"ax",@progbits
	.align	128
        .global         gluon_tcgen05
        .type           gluon_tcgen05,@function
        .size           gluon_tcgen05,(.L_x_85 - gluon_tcgen05)
        .other          gluon_tcgen05,@"STO_CUDA_ENTRY STV_DEFAULT"
gluon_tcgen05:
.text.gluon_tcgen05:
[----:B------:R-:W1:Y:S01]  /*0000*/  LDC R1, c[0x0][0x37c] ;  /* 0x0000df00ff017b82 */ /* 0x000e620000000800 */
[----:B------:R-:W2:Y:S02]  /*0010*/  S2R R0, SR_TID.X ;  /* 0x0000000000007919 */ /* 0x000ea40000002100 */
[----:B--2---:R-:W-:-:S13]  /*0020*/  ISETP.GE.U32.AND P2, PT, R0, 0x20, PT ;  /* 0x000000200000780c */ /* 0x004fda0003f46070 */
[----:B------:R-:W-:Y:S05]  /*0030*/  @P2 BRA `(.L_x_0) ;  /* 0x0000000000b82947 */ /* 0x000fea0003800000 */
[----:B------:R-:W2:Y:S01]  /*0040*/  S2UR UR6, SR_CgaCtaId ;  /* 0x00000000000679c3 */ /* 0x000ea20000008800 */
[----:B------:R-:W-:Y:S01]  /*0050*/  NOP ;  /* 0x0000000000007918 */ /* 0x000fe20000000000 */
[----:B------:R-:W-:Y:S02]  /*0060*/  UMOV UR4, 0x40 ;  /* 0x0000004000047882 */ /* 0x000fe40000000000 */
[----:B--2---:R-:W-:-:S09]  /*0070*/  ULEA UR4, UR6, UR4, 0x18 ;  /* 0x0000000406047291 */ /* 0x004fd2000f8ec0ff */
[----:B------:R-:W2:Y:S01]  /*0080*/  LDS.U8 R2, [UR4] ;  /* 0x00000004ff027984 */ /* 0x000ea20008000000 */
[----:B------:R-:W-:Y:S02]  /*0090*/  UMOV UR4, 0x400 ;  /* 0x0000040000047882 */ /* 0x000fe40000000000 */
[----:B------:R-:W-:Y:S01]  /*00a0*/  ULEA UR4, UR6, UR4, 0x18 ;  /* 0x0000000406047291 */ /* 0x000fe2000f8ec0ff */
[----:B--2---:R-:W-:-:S13]  /*00b0*/  ISETP.NE.AND P0, PT, R2, RZ, PT ;  /* 0x000000ff0200720c */ /* 0x004fda0003f05270 */
[----:B------:R-:W-:Y:S05]  /*00c0*/  @P0 BRA `(.L_x_1) ;  /* 0x00000000007c0947 */ /* 0x000fea0003800000 */
[----:B------:R-:W-:-:S13]  /*00d0*/  ELECT P0, URZ, PT ;  /* 0x0000000000ff782f */ /* 0x000fda0003800000 */
[----:B------:R-:W-:Y:S05]  /*00e0*/  @!P0 BRA `(.L_x_2) ;  /* 0x0000000000848947 */ /* 0x000fea0003800000 */
[----:B------:R-:W-:Y:S01]  /*00f0*/  UMOV UR5, 0x2 ;  /* 0x0000000200057882 */ /* 0x000fe20000000000 */
[----:B------:R-:W-:Y:S02]  /*0100*/  IMAD.MOV.U32 R5, RZ, RZ, 0x1 ;  /* 0x00000001ff057424 */ /* 0x000fe400078e00ff */
[----:B------:R-:W-:Y:S02]  /*0110*/  IMAD.MOV.U32 R3, RZ, RZ, 0x3 ;  /* 0x00000003ff037424 */ /* 0x000fe400078e00ff */
[----:B------:R-:W-:Y:S04]  /*0120*/  DEPBAR.LE SB2, 0x36 ;  /* 0x0000ad800000791a */ /* 0x000fe80000000000 */
[----:B------:R-:W2:Y:S02]  /*0130*/  UTCATOMSWS.FIND_AND_SET.ALIGN UP0, UR5, UR5 ;  /* 0x00000005000575e3 */ /* 0x000ea40008000800 */
[----:B--2---:R-:W-:-:S04]  /*0140*/  PLOP3.LUT P0, PT, PT, PT, UP0, 0x80, 0x8 ;  /* 0x000000000008781c */ /* 0x004fc80003f0f008 */
[----:B------:R-:W-:-:S04]  /*0150*/  SEL R2, RZ, 0xffffffff, !P0 ;  /* 0xffffffffff027807 */ /* 0x000fc80004000000 */
[----:B------:R-:W-:Y:S01]  /*0160*/  ISETP.NE.AND P0, PT, R2, RZ, PT ;  /* 0x000000ff0200720c */ /* 0x000fe20003f05270 */
[----:B------:R-:W-:-:S12]  /*0170*/  IMAD.U32 R2, RZ, RZ, UR5 ;  /* 0x00000005ff027e24 */ /* 0x000fd8000f8e00ff */
[----:B------:R-:W-:Y:S05]  /*0180*/  @P0 BRA `(.L_x_3) ;  /* 0x0000000000240947 */ /* 0x000fea0003800000 */
.L_x_4:
[----:B------:R-:W-:Y:S05]  /*0190*/  NANOSLEEP 0x64 ;  /* 0x000000640000795d */ /* 0x000fea0003800000 */
[----:B------:R-:W-:-:S05]  /*01a0*/  UMOV UR5, 0x2 ;  /* 0x0000000200057882 */ /* 0x000fca0000000000 */
[----:B------:R-:W-:Y:S04]  /*01b0*/  DEPBAR.LE SB2, 0x36 ;  /* 0x0000ad800000791a */ /* 0x000fe80000000000 */
[----:B------:R-:W2:Y:S02]  /*01c0*/  UTCATOMSWS.FIND_AND_SET.ALIGN UP0, UR5, UR5 ;  /* 0x00000005000575e3 */ /* 0x000ea40008000800 */
[----:B--2---:R-:W-:-:S04]  /*01d0*/  PLOP3.LUT P0, PT, PT, PT, UP0, 0x80, 0x8 ;  /* 0x000000000008781c */ /* 0x004fc80003f0f008 */
[----:B------:R-:W-:-:S04]  /*01e0*/  SEL R2, RZ, 0xffffffff, !P0 ;  /* 0xffffffffff027807 */ /* 0x000fc80004000000 */
[----:B------:R-:W-:Y:S01]  /*01f0*/  ISETP.NE.AND P0, PT, R2, RZ, PT ;  /* 0x000000ff0200720c */ /* 0x000fe20003f05270 */
[----:B------:R-:W-:-:S12]  /*0200*/  IMAD.U32 R2, RZ, RZ, UR5 ;  /* 0x00000005ff027e24 */ /* 0x000fd8000f8e00ff */
[----:B------:R-:W-:Y:S05]  /*0210*/  @!P0 BRA `(.L_x_4) ;  /* 0xfffffffc00dc8947 */ /* 0x000fea000383ffff */
.L_x_3:
[C---:B------:R-:W-:Y:S01]  /*0220*/  VIADD R4, R2.reuse, 0x10 ;  /* 0x0000001002047836 */ /* 0x040fe20000000000 */
[----:B------:R-:W-:Y:S01]  /*0230*/  UMOV UR5, 0x50 ;  /* 0x0000005000057882 */ /* 0x000fe20000000000 */
[----:B------:R-:W-:Y:S01]  /*0240*/  SHF.L.U32 R3, R3, R2, RZ ;  /* 0x0000000203037219 */ /* 0x000fe200000006ff */
[----:B------:R-:W-:Y:S01]  /*0250*/  ULEA UR5, UR6, UR5, 0x18 ;  /* 0x0000000506057291 */ /* 0x000fe2000f8ec0ff */
[----:B------:R-:W-:Y:S01]  /*0260*/  IMAD.SHL.U32 R2, R2, 0x20, RZ ;  /* 0x0000002002027824 */ /* 0x000fe200078e00ff */
[----:B------:R-:W-:-:S04]  /*0270*/  SHF.L.U32 R4, R5, R4, RZ ;  /* 0x0000000405047219 */ /* 0x000fc800000006ff */
[----:B------:R-:W-:-:S05]  /*0280*/  LOP3.LUT R3, R4, R3, RZ, 0xfc, !PT ;  /* 0x0000000304037212 */ /* 0x000fca00078efcff */
[----:B------:R2:W-:Y:S04]  /*0290*/  ATOMS.OR RZ, [UR5], R3 ;  /* 0x00000003ffff798c */ /* 0x0005e8000b000005 */
[----:B------:R2:W-:Y:S01]  /*02a0*/  STS [UR4], R2 ;  /* 0x00000002ff007988 */ /* 0x0005e20008000804 */
[----:B------:R-:W-:Y:S05]  /*02b0*/  BRA `(.L_x_2) ;  /* 0x0000000000107947 */ /* 0x000fea0003800000 */
.L_x_1:
[----:B------:R-:W-:Y:S01]  /*02c0*/  IMAD.MOV.U32 R3, RZ, RZ, -0x1 ;  /* 0xffffffffff037424 */ /* 0x000fe200078e00ff */
[----:B------:R-:W-:-:S04]  /*02d0*/  MOV R2, 0x300 ;  /* 0x0000030000027802 */ /* 0x000fc80000000f00 */
[----:B------:R2:W-:Y:S03]  /*02e0*/  STS [UR4], R3 ;  /* 0x00000003ff007988 */ /* 0x0005e60008000804 */
[----:B-12---:R-:W-:Y:S05]  /*02f0*/  CALL.REL.NOINC `($__internal_1_$__cuda_sm10x_tcgen05_guardrail_trap_phase_invalid_during_alloc) ;  /* 0x0000002800807944 */ /* 0x006fea0003c00000 */
.L_x_2:
[----:B------:R-:W-:Y:S05]  /*0300*/  WARPSYNC.ALL ;  /* 0x0000000000007948 */ /* 0x000fea0003800000 */
[----:B------:R-:W-:Y:S01]  /*0310*/  NOP ;  /* 0x0000000000007918 */ /* 0x000fe20000000000 */
.L_x_0:
[----:B------:R-:W3:Y:S08]  /*0320*/  S2UR UR4, SR_CgaCtaId ;  /* 0x00000000000479c3 */ /* 0x000ef00000008800 */
[----:B------:R-:W-:Y:S01]  /*0330*/  BAR.SYNC.DEFER_BLOCKING 0x0 ;  /* 0x0000000000007b1d */ /* 0x000fe20000010000 */
[----:B------:R-:W-:-:S05]  /*0340*/  LOP3.LUT R68, R0, 0x7f, RZ, 0xc0, !PT ;  /* 0x0000007f00447812 */ /* 0x000fca00078ec0ff */
[----:B------:R-:W-:Y:S02]  /*0350*/  UMOV UR8, 0x400 ;  /* 0x0000040000087882 */ /* 0x000fe40000000000 */
[----:B--2---:R-:W2:Y:S08]  /*0360*/  LDC R3, c[0x0][0x398] ;  /* 0x0000e600ff037b82 */ /* 0x004eb00000000800 */
[----:B------:R-:W4:Y:S01]  /*0370*/  LDC R12, c[0x0][0x3a0] ;  /* 0x0000e800ff0c7b82 */ /* 0x000f220000000800 */
[----:B---3--:R-:W-:-:S07]  /*0380*/  ULEA UR8, UR4, UR8, 0x18 ;  /* 0x0000000804087291 */ /* 0x008fce000f8ec0ff */
[----:B------:R-:W3:Y:S02]  /*0390*/  S2UR UR9, SR_CTAID.Y ;  /* 0x00000000000979c3 */ /* 0x000ee40000002600 */
[----:B------:R-:W5:Y:S06]  /*03a0*/  LDS R4, [UR8] ;  /* 0x00000008ff047984 */ /* 0x000f6c0008000800 */
[----:B------:R-:W-:Y:S06]  /*03b0*/  BAR.SYNC.DEFER_BLOCKING 0x0 ;  /* 0x0000000000007b1d */ /* 0x000fec0000010000 */
[----:B------:R-:W-:Y:S05]  /*03c0*/  @P2 BRA `(.L_x_5) ;  /* 0x0000000000182947 */ /* 0x000fea0003800000 */
[----:B------:R-:W-:Y:S01]  /*03d0*/  ELECT P0, URZ, PT ;  /* 0x0000000000ff782f */ /* 0x000fe20003800000 */
[----:B------:R-:W-:Y:S01]  /*03e0*/  IMAD.MOV.U32 R2, RZ, RZ, 0x1 ;  /* 0x00000001ff027424 */ /* 0x000fe200078e00ff */
[----:B------:R-:W-:Y:S01]  /*03f0*/  UMOV UR5, 0x40 ;  /* 0x0000004000057882 */ /* 0x000fe20000000000 */
[----:B------:R-:W-:Y:S01]  /*0400*/  UVIRTCOUNT.DEALLOC.SMPOOL 0x80 ;  /* 0x000000800000784c */ /* 0x000fe20000000000 */
[----:B------:R-:W-:-:S09]  /*0410*/  ULEA UR5, UR4, UR5, 0x18 ;  /* 0x0000000504057291 */ /* 0x000fd2000f8ec0ff */
[----:B------:R5:W-:Y:S03]  /*0420*/  @P0 STS.U8 [UR5], R2 ;  /* 0x00000002ff000988 */ /* 0x000be60008000005 */
.L_x_5:
[----:B------:R-:W5:Y:S01]  /*0430*/  S2UR UR4, SR_CTAID.Z ;  /* 0x00000000000479c3 */ /* 0x000f620000002700 */
[----:B------:R-:W4:Y:S01]  /*0440*/  LDCU UR5, c[0x0][0x370] ;  /* 0x00006e00ff0577ac */ /* 0x000f220008000800 */
[C---:B------:R-:W-:Y:S01]  /*0450*/  ISETP.GE.U32.AND P0, PT, R68.reuse, 0x20, PT ;  /* 0x000000204400780c */ /* 0x040fe20003f06070 */
[----:B--2--5:R-:W-:Y:S01]  /*0460*/  VIADD R2, R3, 0xffffffff ;  /* 0xffffffff03027836 */ /* 0x024fe20000000000 */
[C---:B------:R-:W-:Y:S01]  /*0470*/  ISETP.NE.U32.AND P3, PT, R68.reuse, RZ, PT ;  /* 0x000000ff4400720c */ /* 0x040fe20003f65070 */
[----:B------:R-:W2:Y:S01]  /*0480*/  LDCU UR6, c[0x0][0x374] ;  /* 0x00006e80ff0677ac */ /* 0x000ea20008000800 */
[----:B------:R-:W-:Y:S01]  /*0490*/  LEA R13, R68, UR8, 0x2 ;  /* 0x00000008440d7c11 */ /* 0x000fe2000f8e10ff */
[----:B----4-:R-:W-:Y:S01]  /*04a0*/  VIADD R10, R12, 0xffffffff ;  /* 0xffffffff0c0a7836 */ /* 0x010fe20000000000 */
[----:B------:R-:W4:Y:S01]  /*04b0*/  S2UR UR7, SR_CTAID.X ;  /* 0x00000000000779c3 */ /* 0x000f220000002500 */
[----:B------:R-:W5:Y:S01]  /*04c0*/  LDCU.64 UR20, c[0x0][0x3c0] ;  /* 0x00007800ff1477ac */ /* 0x000f620008000a00 */
[----:B------:R-:W-:Y:S01]  /*04d0*/  R2UR UR23, R4 ;  /* 0x00000000041772ca */ /* 0x000fe200000e0000 */
[----:B------:R-:W-:Y:S04]  /*04e0*/  BSSY.RECONVERGENT B0, `(.L_x_6) ;  /* 0x0000011000007945 */ /* 0x000fe80003800200 */
[----:B------:R3:W-:Y:S01]  /*04f0*/  @!P0 STS [R13], RZ ;  /* 0x000000ff0d008388 */ /* 0x0007e20000000800 */
[----:B------:R-:W-:-:S03]  /*0500*/  NOP ;  /* 0x0000000000007918 */ /* 0x000fc60000000000 */
[----:B------:R3:W-:Y:S02]  /*0510*/  @!P3 STS [UR8+0x24], R2 ;  /* 0x00002402ff00b988 */ /* 0x0007e40008000808 */
[----:B--23--:R-:W-:Y:S02]  /*0520*/  UIMAD UR4, UR4, UR6, UR9 ;  /* 0x00000006040472a4 */ /* 0x00cfe4000f8e0209 */
[----:B------:R2:W-:Y:S02]  /*0530*/  @!P3 STS [UR8+0x20], R10 ;  /* 0x0000200aff00b988 */ /* 0x0005e40008000808 */
[----:B----4-:R-:W-:-:S04]  /*0540*/  UIMAD UR4, UR4, UR5, UR7 ;  /* 0x00000005040472a4 */ /* 0x010fc8000f8e0207 */
[----:B------:R-:W-:-:S04]  /*0550*/  UIMAD UR4, UR4, 0x180, URZ ;  /* 0x00000180040478a4 */ /* 0x000fc8000f8e02ff */
[----:B-----5:R-:W-:-:S04]  /*0560*/  UIADD3 UR24, UP0, UPT, UR4, UR20, URZ ;  /* 0x0000001404187290 */ /* 0x020fc8000ff1e0ff */
[----:B------:R-:W-:Y:S01]  /*0570*/  ULEA.HI.X.SX32 UR25, UR4, UR21, 0x1, UP0 ;  /* 0x0000001504197291 */ /* 0x000fe200080f0eff */
[----:B--2---:R-:W-:Y:S11]  /*0580*/  @P3 BRA `(.L_x_7) ;  /* 0x0000000000183947 */ /* 0x004ff60003800000 */
[----:B------:R-:W2:Y:S01]  /*0590*/  LDS R3, [UR8+0x8] ;  /* 0x00000808ff037984 */ /* 0x000ea20008000800 */
[----:B------:R-:W3:Y:S01]  /*05a0*/  LDC.64 R6, c[0x0][0x380] ;  /* 0x0000e000ff067b82 */ /* 0x000ee20000000a00 */
[----:B------:R-:W-:Y:S02]  /*05b0*/  IMAD.MOV.U32 R4, RZ, RZ, 0x70 ;  /* 0x00000070ff047424 */ /* 0x000fe400078e00ff */
[----:B---3--:R3:W-:Y:S03]  /*05c0*/  STS.64 [UR8], R6 ;  /* 0x00000006ff007988 */ /* 0x0087e60008000a08 */
[----:B--2---:R-:W-:-:S05]  /*05d0*/  LOP3.LUT R3, R3, 0x10, R4, 0xd8, !PT ;  /* 0x0000001003037812 */ /* 0x004fca00078ed804 */
[----:B------:R3:W-:Y:S02]  /*05e0*/  STS [UR8+0x8], R3 ;  /* 0x00000803ff007988 */ /* 0x0007e40008000808 */
.L_x_7:
[----:B------:R-:W-:Y:S05]  /*05f0*/  BSYNC.RECONVERGENT B0 ;  /* 0x0000000000007941 */ /* 0x000fea0003800200 */
.L_x_6:
[----:B------:R-:W-:Y:S04]  /*0600*/  BSSY.RECONVERGENT B0, `(.L_x_8) ;  /* 0x000000a000007945 */ /* 0x000fe80003800200 */
[----:B------:R-:W-:Y:S05]  /*0610*/  @P3 BRA `(.L_x_9) ;  /* 0x0000000000203947 */ /* 0x000fea0003800000 */
[----:B---3--:R-:W2:Y:S01]  /*0620*/  LDS R3, [UR8+0x34] ;  /* 0x00003408ff037984 */ /* 0x008ea20008000800 */
[----:B------:R-:W-:Y:S02]  /*0630*/  IMAD.MOV.U32 R4, RZ, RZ, 0x1f000000 ;  /* 0x1f000000ff047424 */ /* 0x000fe400078e00ff */
[----:B------:R-:W-:Y:S01]  /*0640*/  @!P3 IMAD.MOV.U32 R5, RZ, RZ, 0x7f ;  /* 0x0000007fff05b424 */ /* 0x000fe200078e00ff */
[----:B------:R-:W3:Y:S02]  /*0650*/  @!P3 LDS R6, [UR8+0x38] ;  /* 0x00003808ff06b984 */ /* 0x000ee40008000800 */
[----:B--2---:R-:W-:Y:S02]  /*0660*/  LOP3.LUT R3, R3, 0xff000000, R4, 0xb8, !PT ;  /* 0xff00000003037812 */ /* 0x004fe400078eb804 */
[----:B---3--:R-:W-:-:S03]  /*0670*/  @!P3 LOP3.LUT R4, R6, 0xff, R5, 0xb8, !PT ;  /* 0x000000ff0604b812 */ /* 0x008fc600078eb805 */
[----:B------:R2:W-:Y:S04]  /*0680*/  STS [UR8+0x34], R3 ;  /* 0x00003403ff007988 */ /* 0x0005e80008000808 */
[----:B------:R2:W-:Y:S02]  /*0690*/  @!P3 STS [UR8+0x38], R4 ;  /* 0x00003804ff00b988 */ /* 0x0005e40008000808 */
.L_x_9:
[----:B------:R-:W-:Y:S05]  /*06a0*/  BSYNC.RECONVERGENT B0 ;  /* 0x0000000000007941 */ /* 0x000fea0003800200 */
.L_x_8:
[----:B------:R-:W-:Y:S04]  /*06b0*/  BSSY.RECONVERGENT B0, `(.L_x_10) ;  /* 0x000000e000007945 */ /* 0x000fe80003800200 */
[----:B------:R-:W-:Y:S05]  /*06c0*/  @P3 BRA `(.L_x_11) ;  /* 0x0000000000303947 */ /* 0x000fea0003800000 */
[----:B--2---:R-:W2:Y:S01]  /*06d0*/  LDS R4, [UR8+0x34] ;  /* 0x00003408ff047984 */ /* 0x004ea20008000800 */
[----:B------:R-:W4:Y:S03]  /*06e0*/  LDC.64 R8, c[0x0][0x3a8] ;  /* 0x0000ea00ff087b82 */ /* 0x000f260000000a00 */
[----:B---3--:R-:W3:Y:S01]  /*06f0*/  LDS R3, [UR8+0x1c] ;  /* 0x00001c08ff037984 */ /* 0x008ee20008000800 */
[C---:B----4-:R-:W-:Y:S01]  /*0700*/  SHF.L.U64.HI R6, R8.reuse, 0x1, R9 ;  /* 0x0000000108067819 */ /* 0x050fe20000010209 */
[----:B------:R-:W-:-:S03]  /*0710*/  IMAD.SHL.U32 R5, R8, 0x2, RZ ;  /* 0x0000000208057824 */ /* 0x000fc600078e00ff */
[--C-:B------:R-:W-:Y:S02]  /*0720*/  SHF.R.U32.HI R8, RZ, 0x4, R6.reuse ;  /* 0x00000004ff087819 */ /* 0x100fe40000011606 */
[----:B------:R-:W-:-:S05]  /*0730*/  SHF.R.U64 R5, R5, 0x4, R6 ;  /* 0x0000000405057819 */ /* 0x000fca0000001206 */
[----:B------:R4:W-:Y:S01]  /*0740*/  STS [UR8+0xc], R5 ;  /* 0x00000c05ff007988 */ /* 0x0009e20008000808 */
[----:B--2---:R-:W-:Y:S02]  /*0750*/  LOP3.LUT R4, R4, 0x7, RZ, 0xb8, !PT ;  /* 0x0000000704047812 */ /* 0x004fe400078eb8ff */
[----:B---3--:R-:W-:-:S03]  /*0760*/  LOP3.LUT R3, R3, 0xf, R8, 0xb8, !PT ;  /* 0x0000000f03037812 */ /* 0x008fc600078eb808 */
[----:B------:R4:W-:Y:S04]  /*0770*/  STS [UR8+0x34], R4 ;  /* 0x00003404ff007988 */ /* 0x0009e80008000808 */
[----:B------:R4:W-:Y:S02]  /*0780*/  STS [UR8+0x1c], R3 ;  /* 0x00001c03ff007988 */ /* 0x0009e40008000808 */
.L_x_11:
[----:B------:R-:W-:Y:S05]  /*0790*/  BSYNC.RECONVERGENT B0 ;  /* 0x0000000000007941 */ /* 0x000fea0003800200 */
.L_x_10:
[----:B------:R-:W-:Y:S04]  /*07a0*/  BSSY.RECONVERGENT B1, `(.L_x_12) ;  /* 0x000001a000017945 */ /* 0x000fe80003800200 */
[----:B------:R-:W-:Y:S04]  /*07b0*/  BSSY.RELIABLE B0, `(.L_x_13) ;  /* 0x0000015000007945 */ /* 0x000fe80003800100 */
[----:B------:R-:W-:Y:S05]  /*07c0*/  @P3 BRA `(.L_x_14) ;  /* 0x0000000000203947 */ /* 0x000fea0003800000 */
[----:B--234-:R-:W2:Y:S02]  /*07d0*/  LDS R3, [UR8+0x34] ;  /* 0x00003408ff037984 */ /* 0x01cea40008000800 */
[----:B--2---:R-:W-:-:S05]  /*07e0*/  LOP3.LUT R3, R3, 0x38, RZ, 0xb8, !PT ;  /* 0x0000003803037812 */ /* 0x004fca00078eb8ff */
[----:B------:R2:W-:Y:S01]  /*07f0*/  STS [UR8+0x34], R3 ;  /* 0x00003403ff007988 */ /* 0x0005e20008000808 */
[----:B------:R-:W-:Y:S05]  /*0800*/  @P3 BRA `(.L_x_15) ;  /* 0x0000000000203947 */ /* 0x000fea0003800000 */
[----:B--2---:R-:W2:Y:S01]  /*0810*/  LDS R3, [UR8+0x8] ;  /* 0x00000808ff037984 */ /* 0x004ea20008000800 */
[----:B------:R-:W-:-:S05]  /*0820*/  IMAD.MOV.U32 R4, RZ, RZ, 0x780 ;  /* 0x00000780ff047424 */ /* 0x000fca00078e00ff */
[----:B--2---:R-:W-:-:S05]  /*0830*/  LOP3.LUT R3, R3, 0x300, R4, 0xd8, !PT ;  /* 0x0000030003037812 */ /* 0x004fca00078ed804 */
[----:B------:R5:W-:Y:S02]  /*0840*/  STS [UR8+0x8], R3 ;  /* 0x00000803ff007988 */ /* 0x000be40008000808 */
.L_x_14:
[----:B------:R-:W-:Y:S05]  /*0850*/  @P3 BRA `(.L_x_16) ;  /* 0x0000000000283947 */ /* 0x000fea0003800000 */
[----:B--2345:R-:W2:Y:S02]  /*0860*/  LDS R3, [UR8+0x8] ;  /* 0x00000808ff037984 */ /* 0x03cea40008000800 */
[----:B--2---:R-:W-:-:S05]  /*0870*/  LOP3.LUT R3, R3, 0x1800, RZ, 0xb8, !PT ;  /* 0x0000180003037812 */ /* 0x004fca00078eb8ff */
[----:B------:R3:W-:Y:S02]  /*0880*/  STS [UR8+0x8], R3 ;  /* 0x00000803ff007988 */ /* 0x0007e40008000808 */
.L_x_15:
[----:B------:R-:W-:Y:S05]  /*0890*/  @P3 BREAK.RELIABLE B0 ;  /* 0x0000000000003942 */ /* 0x000fea0003800100 */
[----:B------:R-:W-:Y:S05]  /*08a0*/  @P3 BRA `(.L_x_17) ;  /* 0x0000000000243947 */ /* 0x000fea0003800000 */
[----:B------:R-:W4:Y:S01]  /*08b0*/  LDS R4, [UR8+0x8] ;  /* 0x00000808ff047984 */ /* 0x000f220008000800 */
[----:B--23--:R-:W-:-:S05]  /*08c0*/  IMAD.MOV.U32 R3, RZ, RZ, 0x6000 ;  /* 0x00006000ff037424 */ /* 0x00cfca00078e00ff */
[----:B----4-:R-:W-:-:S04]  /*08d0*/  LOP3.LUT R3, R4, 0x4000, R3, 0xd8, !PT ;  /* 0x0000400004037812 */ /* 0x010fc800078ed803 */
[----:B------:R-:W-:-:S05]  /*08e0*/  LOP3.LUT R3, R3, 0x400000, RZ, 0xb8, !PT ;  /* 0x0040000003037812 */ /* 0x000fca00078eb8ff */
[----:B------:R2:W-:Y:S02]  /*08f0*/  STS [UR8+0x8], R3 ;  /* 0x00000803ff007988 */ /* 0x0005e40008000808 */
.L_x_16:
[----:B------:R-:W-:Y:S05]  /*0900*/  BSYNC.RELIABLE B0 ;  /* 0x0000000000007941 */ /* 0x000fea0003800100 */
.L_x_13:
[----:B--2345:R-:W2:Y:S02]  /*0910*/  @!P3 LDS R3, [UR8+0x8] ;  /* 0x00000808ff03b984 */ /* 0x03cea40008000800 */
[----:B--2---:R-:W-:-:S05]  /*0920*/  @!P3 LOP3.LUT R3, R3, 0x8000, RZ, 0xb8, !PT ;  /* 0x000080000303b812 */ /* 0x004fca00078eb8ff */
[----:B------:R4:W-:Y:S02]  /*0930*/  @!P3 STS [UR8+0x8], R3 ;  /* 0x00000803ff00b988 */ /* 0x0009e40008000808 */
.L_x_17:
[----:B------:R-:W-:Y:S05]  /*0940*/  BSYNC.RECONVERGENT B1 ;  /* 0x0000000000017941 */ /* 0x000fea0003800200 */
.L_x_12:
[----:B------:R-:W-:Y:S05]  /*0950*/  WARPSYNC.ALL ;  /* 0x0000000000007948 */ /* 0x000fea0003800000 */
[----:B------:R-:W-:Y:S01]  /*0960*/  NOP ;  /* 0x0000000000007918 */ /* 0x000fe20000000000 */
[----:B------:R-:W5:Y:S02]  /*0970*/  LDC R6, c[0x0][0x39c] ;  /* 0x0000e700ff067b82 */ /* 0x000f640000000800 */
[----:B-----5:R-:W-:Y:S01]  /*0980*/  VIADD R6, R6, 0xffffffff ;  /* 0xffffffff06067836 */ /* 0x020fe20000000000 */
[----:B------:R-:W-:Y:S06]  /*0990*/  @P0 BRA `(.L_x_18) ;  /* 0x0000000000300947 */ /* 0x000fec0003800000 */
[----:B--234-:R-:W2:Y:S01]  /*09a0*/  S2R R3, SR_LANEID ;  /* 0x0000000000037919 */ /* 0x01cea20000000000 */
[----:B------:R-:W-:Y:S05]  /*09b0*/  WARPSYNC.ALL ;  /* 0x0000000000007948 */ /* 0x000fea0003800000 */
[----:B------:R-:W-:Y:S01]  /*09c0*/  NOP ;  /* 0x0000000000007918 */ /* 0x000fe20000000000 */
[----:B--2---:R-:W-:-:S05]  /*09d0*/  IMAD.SHL.U32 R3, R3, 0x4, RZ ;  /* 0x0000000403037824 */ /* 0x004fca00078e00ff */
[----:B------:R-:W2:Y:S01]  /*09e0*/  LDS R7, [R3+UR8] ;  /* 0x0000000803077984 */ /* 0x000ea20008000800 */
[----:B------:R-:W-:-:S05]  /*09f0*/  IADD3 R4, P1, PT, R3, UR24, RZ ;  /* 0x0000001803047c10 */ /* 0x000fca000ff3e0ff */
[----:B------:R-:W-:-:S05]  /*0a00*/  IMAD.X R5, RZ, RZ, UR25, P1 ;  /* 0x00000019ff057e24 */ /* 0x000fca00088e06ff */
[----:B--2---:R5:W2:Y:S01]  /*0a10*/  ATOMG.E.EXCH.STRONG.GPU PT, RZ, [R4], R7 ;  /* 0x0000000704ff73a8 */ /* 0x004aa200041ee100 */
[----:B------:R-:W-:-:S04]  /*0a20*/  DEPBAR {5,4,3,2,1,0} ;  /* 0x0000003f0000791a */ /* 0x000fc80000000000 */
[----:B------:R-:W3:Y:S02]  /*0a30*/  CCTL.E.C.LDCU.IV.DEEP [UR24] ;  /* 0x0000000018007540 */ /* 0x000ee40009c08000 */
[----:B---3--:R5:W-:Y:S01]  /*0a40*/  UTMACCTL.IV [UR24] ;  /* 0x00000000180079b9 */ /* 0x008be20008000000 */
[----:B------:R-:W-:Y:S01]  /*0a50*/  NOP ;  /* 0x0000000000007918 */ /* 0x000fe20000000000 */
.L_x_18:
[----:B------:R-:W-:Y:S05]  /*0a60*/  @P0 BRA `(.L_x_19) ;  /* 0x00000000000c0947 */ /* 0x000fea0003800000 */
[----:B------:R0:W-:Y:S01]  /*0a70*/  UTMACMDFLUSH ;  /* 0x00000000000079b7 */ /* 0x0001e20000000000 */
[----:B------:R-:W-:Y:S05]  /*0a80*/  @P0 BRA `(.L_x_19) ;  /* 0x0000000000040947 */ /* 0x000fea0003800000 */
[----:B------:R-:W-:-:S04]  /*0a90*/  DEPBAR.LE SB0, 0x0 ;  /* 0x000080000000791a */ /* 0x000fc80000000000 */
.L_x_19:
[----:B------:R-:W-:Y:S05]  /*0aa0*/  WARPSYNC.ALL ;  /* 0x0000000000007948 */ /* 0x000fea0003800000 */
[----:B------:R-:W-:Y:S01]  /*0ab0*/  NOP ;  /* 0x0000000000007918 */ /* 0x000fe20000000000 */
[----:B--2---:R-:W-:Y:S06]  /*0ac0*/  BAR.SYNC.DEFER_BLOCKING 0x0 ;  /* 0x0000000000007b1d */ /* 0x004fec0000010000 */
[----:B------:R-:W-:Y:S02]  /*0ad0*/  BSSY.RECONVERGENT B1, `(.L_x_20) ;  /* 0x000000b000017945 */ /* 0x000fe40003800200 */
[----:B------:R-:W-:Y:S06]  /*0ae0*/  BAR.SYNC.DEFER_BLOCKING 0x0 ;  /* 0x0000000000007b1d */ /* 0x000fec0000010000 */
[----:B------:R2:W-:Y:S01]  /*0af0*/  @!P0 STS [R13], RZ ;  /* 0x000000ff0d008388 */ /* 0x0005e20000000800 */
[----:B------:R-:W-:Y:S01]  /*0b00*/  NOP ;  /* 0x0000000000007918 */ /* 0x000fe20000000000 */
[----:B------:R-:W-:Y:S05]  /*0b10*/  @P3 BRA `(.L_x_21) ;  /* 0x0000000000183947 */ /* 0x000fea0003800000 */
[----:B---34-:R-:W3:Y:S01]  /*0b20*/  LDS R3, [UR8+0x8] ;  /* 0x00000808ff037984 */ /* 0x018ee20008000800 */
[----:B------:R-:W4:Y:S01]  /*0b30*/  LDC.64 R8, c[0x0][0x388] ;  /* 0x0000e200ff087b82 */ /* 0x000f220000000a00 */
[----:B-----5:R-:W-:Y:S02]  /*0b40*/  IMAD.MOV.U32 R4, RZ, RZ, 0x70 ;  /* 0x00000070ff047424 */ /* 0x020fe400078e00ff */
[----:B----4-:R4:W-:Y:S03]  /*0b50*/  STS.64 [UR8], R8 ;  /* 0x00000008ff007988 */ /* 0x0109e60008000a08 */
[----:B---3--:R-:W-:-:S05]  /*0b60*/  LOP3.LUT R3, R3, 0x10, R4, 0xd8, !PT ;  /* 0x0000001003037812 */ /* 0x008fca00078ed804 */
[----:B------:R4:W-:Y:S02]  /*0b70*/  STS [UR8+0x8], R3 ;  /* 0x00000803ff007988 */ /* 0x0009e40008000808 */
.L_x_21:
[----:B-----5:R-:W-:Y:S05]  /*0b80*/  BSYNC.RECONVERGENT B1 ;  /* 0x0000000000017941 */ /* 0x020fea0003800200 */
.L_x_20:
[----:B------:R-:W-:Y:S04]  /*0b90*/  BSSY.RECONVERGENT B1, `(.L_x_22) ;  /* 0x000000a000017945 */ /* 0x000fe80003800200 */
[----:B------:R-:W-:Y:S05]  /*0ba0*/  @P3 BRA `(.L_x_23) ;  /* 0x0000000000203947 */ /* 0x000fea0003800000 */
[----:B---34-:R-:W3:Y:S01]  /*0bb0*/  LDS R3, [UR8+0x34] ;  /* 0x00003408ff037984 */ /* 0x018ee20008000800 */
[----:B------:R-:W-:Y:S02]  /*0bc0*/  IMAD.MOV.U32 R4, RZ, RZ, 0x3f000000 ;  /* 0x3f000000ff047424 */ /* 0x000fe400078e00ff */
[----:B------:R-:W-:Y:S01]  /*0bd0*/  @!P3 IMAD.MOV.U32 R5, RZ, RZ, 0x1f ;  /* 0x0000001fff05b424 */ /* 0x000fe200078e00ff */
[----:B------:R-:W4:Y:S02]  /*0be0*/  @!P3 LDS R8, [UR8+0x38] ;  /* 0x00003808ff08b984 */ /* 0x000f240008000800 */
[----:B---3--:R-:W-:Y:S02]  /*0bf0*/  LOP3.LUT R3, R3, 0xff000000, R4, 0xb8, !PT ;  /* 0xff00000003037812 */ /* 0x008fe400078eb804 */
[----:B----4-:R-:W-:-:S03]  /*0c00*/  @!P3 LOP3.LUT R4, R8, 0xff, R5, 0xb8, !PT ;  /* 0x000000ff0804b812 */ /* 0x010fc600078eb805 */
[----:B------:R5:W-:Y:S04]  /*0c10*/  STS [UR8+0x34], R3 ;  /* 0x00003403ff007988 */ /* 0x000be80008000808 */
[----:B------:R5:W-:Y:S02]  /*0c20*/  @!P3 STS [UR8+0x38], R4 ;  /* 0x00003804ff00b988 */ /* 0x000be40008000808 */
.L_x_23:
[----:B------:R-:W-:Y:S05]  /*0c30*/  BSYNC.RECONVERGENT B1 ;  /* 0x0000000000017941 */ /* 0x000fea0003800200 */
.L_x_22:
[----:B------:R-:W-:Y:S04]  /*0c40*/  BSSY.RECONVERGENT B1, `(.L_x_24) ;  /* 0x0000004000017945 */ /* 0x000fe80003800200 */
[----:B------:R-:W-:Y:S05]  /*0c50*/  @P3 BRA `(.L_x_25) ;  /* 0x0000000000083947 */ /* 0x000fea0003800000 */
[----:B------:R2:W-:Y:S04]  /*0c60*/  STS [UR8+0x24], R10 ;  /* 0x0000240aff007988 */ /* 0x0005e80008000808 */
[----:B------:R2:W-:Y:S02]  /*0c70*/  STS [UR8+0x20], R6 ;  /* 0x00002006ff007988 */ /* 0x0005e40008000808 */
.L_x_25:
[----:B------:R-:W-:Y:S05]  /*0c80*/  BSYNC.RECONVERGENT B1 ;  /* 0x0000000000017941 */ /* 0x000fea0003800200 */
.L_x_24:
[----:B------:R-:W-:Y:S04]  /*0c90*/  BSSY.RECONVERGENT B1, `(.L_x_26) ;  /* 0x000000e000017945 */ /* 0x000fe80003800200 */
[----:B------:R-:W-:Y:S05]  /*0ca0*/  @P3 BRA `(.L_x_27) ;  /* 0x0000000000303947 */ /* 0x000fea0003800000 */
[----:B-----5:R-:W5:Y:S01]  /*0cb0*/  LDS R4, [UR8+0x34] ;  /* 0x00003408ff047984 */ /* 0x020f620008000800 */
[----:B--2---:R-:W2:Y:S03]  /*0cc0*/  LDC.64 R10, c[0x0][0x3b0] ;  /* 0x0000ec00ff0a7b82 */ /* 0x004ea60000000a00 */
[----:B---34-:R-:W3:Y:S01]  /*0cd0*/  LDS R3, [UR8+0x1c] ;  /* 0x00001c08ff037984 */ /* 0x018ee20008000800 */
[C---:B--2---:R-:W-:Y:S01]  /*0ce0*/  SHF.L.U64.HI R8, R10.reuse, 0x1, R11 ;  /* 0x000000010a087819 */ /* 0x044fe2000001020b */
[----:B------:R-:W-:-:S03]  /*0cf0*/  IMAD.SHL.U32 R5, R10, 0x2, RZ ;  /* 0x000000020a057824 */ /* 0x000fc600078e00ff */
[--C-:B------:R-:W-:Y:S02]  /*0d00*/  SHF.R.U32.HI R10, RZ, 0x4, R8.reuse ;  /* 0x00000004ff0a7819 */ /* 0x100fe40000011608 */
[----:B------:R-:W-:-:S05]  /*0d10*/  SHF.R.U64 R5, R5, 0x4, R8 ;  /* 0x0000000405057819 */ /* 0x000fca0000001208 */
[----:B------:R2:W-:Y:S01]  /*0d20*/  STS [UR8+0xc], R5 ;  /* 0x00000c05ff007988 */ /* 0x0005e20008000808 */
[----:B-----5:R-:W-:Y:S02]  /*0d30*/  LOP3.LUT R4, R4, 0x7, RZ, 0xb8, !PT ;  /* 0x0000000704047812 */ /* 0x020fe400078eb8ff */
[----:B---3--:R-:W-:-:S03]  /*0d40*/  LOP3.LUT R3, R3, 0xf, R10, 0xb8, !PT ;  /* 0x0000000f03037812 */ /* 0x008fc600078eb80a */
[----:B------:R2:W-:Y:S04]  /*0d50*/  STS [UR8+0x34], R4 ;  /* 0x00003404ff007988 */ /* 0x0005e80008000808 */
[----:B------:R2:W-:Y:S02]  /*0d60*/  STS [UR8+0x1c], R3 ;  /* 0x00001c03ff007988 */ /* 0x0005e40008000808 */
.L_x_27:
[----:B------:R-:W-:Y:S05]  /*0d70*/  BSYNC.RECONVERGENT B1 ;  /* 0x0000000000017941 */ /* 0x000fea0003800200 */
.L_x_26:
[----:B------:R-:W-:Y:S04]  /*0d80*/  BSSY.RECONVERGENT B2, `(.L_x_28) ;  /* 0x000001a000027945 */ /* 0x000fe80003800200 */
[----:B------:R-:W-:Y:S04]  /*0d90*/  BSSY.RELIABLE B1, `(.L_x_29) ;  /* 0x0000015000017945 */ /* 0x000fe80003800100 */
[----:B------:R-:W-:Y:S05]  /*0da0*/  @P3 BRA `(.L_x_30) ;  /* 0x0000000000203947 */ /* 0x000fea0003800000 */
[----:B--2345:R-:W2:Y:S02]  /*0db0*/  LDS R3, [UR8+0x34] ;  /* 0x00003408ff037984 */ /* 0x03cea40008000800 */
[----:B--2---:R-:W-:-:S05]  /*0dc0*/  LOP3.LUT R3, R3, 0x38, RZ, 0xb8, !PT ;  /* 0x0000003803037812 */ /* 0x004fca00078eb8ff */
[----:B------:R2:W-:Y:S01]  /*0dd0*/  STS [UR8+0x34], R3 ;  /* 0x00003403ff007988 */ /* 0x0005e20008000808 */
[----:B------:R-:W-:Y:S05]  /*0de0*/  @P3 BRA `(.L_x_31) ;  /* 0x0000000000203947 */ /* 0x000fea0003800000 */
[----:B--2---:R-:W2:Y:S01]  /*0df0*/  LDS R3, [UR8+0x8] ;  /* 0x00000808ff037984 */ /* 0x004ea20008000800 */
[----:B------:R-:W-:-:S05]  /*0e00*/  IMAD.MOV.U32 R4, RZ, RZ, 0x780 ;  /* 0x00000780ff047424 */ /* 0x000fca00078e00ff */
[----:B--2---:R-:W-:-:S05]  /*0e10*/  LOP3.LUT R3, R3, 0x300, R4, 0xd8, !PT ;  /* 0x0000030003037812 */ /* 0x004fca00078ed804 */
[----:B------:R2:W-:Y:S02]  /*0e20*/  STS [UR8+0x8], R3 ;  /* 0x00000803ff007988 */ /* 0x0005e40008000808 */
.L_x_30:
[----:B------:R-:W-:Y:S05]  /*0e30*/  @P3 BRA `(.L_x_32) ;  /* 0x0000000000283947 */ /* 0x000fea0003800000 */
[----:B--2345:R-:W2:Y:S02]  /*0e40*/  LDS R3, [UR8+0x8] ;  /* 0x00000808ff037984 */ /* 0x03cea40008000800 */
[----:B--2---:R-:W-:-:S05]  /*0e50*/  LOP3.LUT R3, R3, 0x1800, RZ, 0xb8, !PT ;  /* 0x0000180003037812 */ /* 0x004fca00078eb8ff */
[----:B------:R3:W-:Y:S02]  /*0e60*/  STS [UR8+0x8], R3 ;  /* 0x00000803ff007988 */ /* 0x0007e40008000808 */
.L_x_31:
[----:B------:R-:W-:Y:S05]  /*0e70*/  @P3 BREAK.RELIABLE B1 ;  /* 0x0000000000013942 */ /* 0x000fea0003800100 */
[----:B------:R-:W-:Y:S05]  /*0e80*/  @P3 BRA `(.L_x_33) ;  /* 0x0000000000243947 */ /* 0x000fea0003800000 */
[----:B--23--:R-:W2:Y:S01]  /*0e90*/  LDS R3, [UR8+0x8] ;  /* 0x00000808ff037984 */ /* 0x00cea20008000800 */
[----:B------:R-:W-:-:S05]  /*0ea0*/  IMAD.MOV.U32 R4, RZ, RZ, 0x6000 ;  /* 0x00006000ff047424 */ /* 0x000fca00078e00ff */
[----:B--2---:R-:W-:-:S04]  /*0eb0*/  LOP3.LUT R3, R3, 0x6000, R4, 0xd8, !PT ;  /* 0x0000600003037812 */ /* 0x004fc800078ed804 */
[----:B------:R-:W-:-:S05]  /*0ec0*/  LOP3.LUT R3, R3, 0x400000, RZ, 0xb8, !PT ;  /* 0x0040000003037812 */ /* 0x000fca00078eb8ff */
[----:B------:R2:W-:Y:S02]  /*0ed0*/  STS [UR8+0x8], R3 ;  /* 0x00000803ff007988 */ /* 0x0005e40008000808 */
.L_x_32:
[----:B------:R-:W-:Y:S05]  /*0ee0*/  BSYNC.RELIABLE B1 ;  /* 0x0000000000017941 */ /* 0x000fea0003800100 */
.L_x_29:
[----:B--2345:R-:W2:Y:S02]  /*0ef0*/  @!P3 LDS R3, [UR8+0x8] ;  /* 0x00000808ff03b984 */ /* 0x03cea40008000800 */
[----:B--2---:R-:W-:-:S05]  /*0f00*/  @!P3 LOP3.LUT R3, R3, 0x8000, RZ, 0xb8, !PT ;  /* 0x000080000303b812 */ /* 0x004fca00078eb8ff */
[----:B------:R4:W-:Y:S02]  /*0f10*/  @!P3 STS [UR8+0x8], R3 ;  /* 0x00000803ff00b988 */ /* 0x0009e40008000808 */
.L_x_33:
[----:B------:R-:W-:Y:S05]  /*0f20*/  BSYNC.RECONVERGENT B2 ;  /* 0x0000000000027941 */ /* 0x000fea0003800200 */
.L_x_28:
[----:B------:R-:W-:Y:S05]  /*0f30*/  WARPSYNC.ALL ;  /* 0x0000000000007948 */ /* 0x000fea0003800000 */
[----:B------:R-:W-:Y:S01]  /*0f40*/  NOP ;  /* 0x0000000000007918 */ /* 0x000fe20000000000 */
[----:B------:R-:W-:-:S04]  /*0f50*/  UIADD3 UR5, UPT, UPT, UR4, 0x80, URZ ;  /* 0x0000008004057890 */ /* 0x000fc8000fffe0ff */
[----:B------:R-:W-:-:S04]  /*0f60*/  UIADD3 UR26, UP0, UPT, UR5, UR20, URZ ;  /* 0x00000014051a7290 */ /* 0x000fc8000ff1e0ff */
[----:B------:R-:W-:Y:S01]  /*0f70*/  ULEA.HI.X.SX32 UR27, UR5, UR21, 0x1, UP0 ;  /* 0x00000015051b7291 */ /* 0x000fe200080f0eff */
[----:B------:R-:W-:Y:S11]  /*0f80*/  @P0 BRA `(.L_x_34) ;  /* 0x0000000000300947 */ /* 0x000ff60003800000 */
        /* <DEDUP_REMOVED lines=12> */
.L_x_34:
[----:B------:R-:W-:Y:S05]  /*1050*/  @P0 BRA `(.L_x_35) ;  /* 0x00000000000c0947 */ /* 0x000fea0003800000 */
[----:B------:R0:W-:Y:S01]  /*1060*/  UTMACMDFLUSH ;  /* 0x00000000000079b7 */ /* 0x0001e20000000000 */
[----:B------:R-:W-:Y:S05]  /*1070*/  @P0 BRA `(.L_x_35) ;  /* 0x0000000000040947 */ /* 0x000fea0003800000 */
[----:B------:R-:W-:-:S04]  /*1080*/  DEPBAR.LE SB0, 0x0 ;  /* 0x000080000000791a */ /* 0x000fc80000000000 */
.L_x_35:
        /* <DEDUP_REMOVED lines=8> */
[----:B---345:R-:W3:Y:S01]  /*1110*/  LDS R3, [UR8+0x8] ;  /* 0x00000808ff037984 */ /* 0x038ee20008000800 */
[----:B------:R-:W4:Y:S01]  /*1120*/  LDC.64 R8, c[0x0][0x390] ;  /* 0x0000e400ff087b82 */ /* 0x000f220000000a00 */
[----:B------:R-:W-:Y:S02]  /*1130*/  IMAD.MOV.U32 R4, RZ, RZ, 0x70 ;  /* 0x00000070ff047424 */ /* 0x000fe400078e00ff */
[----:B----4-:R4:W-:Y:S03]  /*1140*/  STS.64 [UR8], R8 ;  /* 0x00000008ff007988 */ /* 0x0109e60008000a08 */
[----:B---3--:R-:W-:-:S05]  /*1150*/  LOP3.LUT R3, R3, 0x10, R4, 0xd8, !PT ;  /* 0x0000001003037812 */ /* 0x008fca00078ed804 */
[----:B------:R4:W-:Y:S02]  /*1160*/  STS [UR8+0x8], R3 ;  /* 0x00000803ff007988 */ /* 0x0009e40008000808 */
.L_x_37:
[----:B-----5:R-:W-:Y:S05]  /*1170*/  BSYNC.RECONVERGENT B2 ;  /* 0x0000000000027941 */ /* 0x020fea0003800200 */
.L_x_36:
[----:B------:R-:W-:Y:S04]  /*1180*/  BSSY.RECONVERGENT B3, `(.L_x_38) ;  /* 0x0000011000037945 */ /* 0x000fe80003800200 */
[----:B------:R-:W-:Y:S04]  /*1190*/  BSSY.RELIABLE B2, `(.L_x_39) ;  /* 0x000000e000027945 */ /* 0x000fe80003800100 */
[----:B------:R-:W-:Y:S05]  /*11a0*/  @P3 BRA `(.L_x_40) ;  /* 0x0000000000243947 */ /* 0x000fea0003800000 */
[----:B---34-:R-:W3:Y:S01]  /*11b0*/  LDS R3, [UR8+0x34] ;  /* 0x00003408ff037984 */ /* 0x018ee20008000800 */
[----:B------:R-:W-:-:S05]  /*11c0*/  IMAD.MOV.U32 R4, RZ, RZ, 0x3f000000 ;  /* 0x3f000000ff047424 */ /* 0x000fca00078e00ff */
[----:B---3--:R-:W-:-:S05]  /*11d0*/  LOP3.LUT R3, R3, 0xff000000, R4, 0xb8, !PT ;  /* 0xff00000003037812 */ /* 0x008fca00078eb804 */
[----:B------:R3:W-:Y:S01]  /*11e0*/  STS [UR8+0x34], R3 ;  /* 0x00003403ff007988 */ /* 0x0007e20008000808 */
[----:B------:R-:W-:Y:S05]  /*11f0*/  @P3 BRA `(.L_x_41) ;  /* 0x00000000001c3947 */ /* 0x000fea0003800000 */
[----:B---3--:R-:W3:Y:S01]  /*1200*/  LDS R3, [UR8+0x38] ;  /* 0x00003808ff037984 */ /* 0x008ee20008000800 */
[----:B------:R-:W-:-:S05]  /*1210*/  IMAD.MOV.U32 R4, RZ, RZ, 0x7f ;  /* 0x0000007fff047424 */ /* 0x000fca00078e00ff */
[----:B---3--:R-:W-:-:S05]  /*1220*/  LOP3.LUT R3, R3, 0xff, R4, 0xb8, !PT ;  /* 0x000000ff03037812 */ /* 0x008fca00078eb804 */
[----:B------:R5:W-:Y:S02]  /*1230*/  STS [UR8+0x38], R3 ;  /* 0x00003803ff007988 */ /* 0x000be40008000808 */
.L_x_40:
[----:B------:R-:W-:Y:S05]  /*1240*/  @P3 BREAK.RELIABLE B2 ;  /* 0x0000000000023942 */ /* 0x000fea0003800100 */
[----:B------:R-:W-:Y:S05]  /*1250*/  @P3 BRA `(.L_x_42) ;  /* 0x00000000000c3947 */ /* 0x000fea0003800000 */
[----:B------:R2:W-:Y:S02]  /*1260*/  STS [UR8+0x20], R6 ;  /* 0x00002006ff007988 */ /* 0x0005e40008000808 */
.L_x_41:
[----:B------:R-:W-:Y:S05]  /*1270*/  BSYNC.RELIABLE B2 ;  /* 0x0000000000027941 */ /* 0x000fea0003800100 */
.L_x_39:
[----:B------:R2:W-:Y:S02]  /*1280*/  @!P3 STS [UR8+0x24], R2 ;  /* 0x00002402ff00b988 */ /* 0x0005e40008000808 */
.L_x_42:
[----:B------:R-:W-:Y:S05]  /*1290*/  BSYNC.RECONVERGENT B3 ;  /* 0x0000000000037941 */ /* 0x000fea0003800200 */
.L_x_38:
[----:B------:R-:W-:Y:S05]  /*12a0*/  WARPSYNC.ALL ;  /* 0x0000000000007948 */ /* 0x000fea0003800000 */
[----:B------:R-:W-:Y:S01]  /*12b0*/  NOP ;  /* 0x0000000000007918 */ /* 0x000fe20000000000 */
[----:B------:R-:W-:Y:S04]  /*12c0*/  BSSY.RECONVERGENT B3, `(.L_x_43) ;  /* 0x000000e000037945 */ /* 0x000fe80003800200 */
[----:B------:R-:W-:Y:S05]  /*12d0*/  @P3 BRA `(.L_x_44) ;  /* 0x0000000000303947 */ /* 0x000fea0003800000 */
[----:B---345:R-:W3:Y:S01]  /*12e0*/  LDS R3, [UR8+0x34] ;  /* 0x00003408ff037984 */ /* 0x038ee20008000800 */
[----:B------:R-:W4:Y:S03]  /*12f0*/  LDC.64 R4, c[0x0][0x3b8] ;  /* 0x0000ee00ff047b82 */ /* 0x000f260000000a00 */
[----:B--2---:R-:W2:Y:S01]  /*1300*/  LDS R2, [UR8+0x1c] ;  /* 0x00001c08ff027984 */ /* 0x004ea20008000800 */
[C---:B----4-:R-:W-:Y:S01]  /*1310*/  SHF.L.U64.HI R5, R4.reuse, 0x1, R5 ;  /* 0x0000000104057819 */ /* 0x050fe20000010205 */
[----:B------:R-:W-:-:S03]  /*1320*/  IMAD.SHL.U32 R4, R4, 0x2, RZ ;  /* 0x0000000204047824 */ /* 0x000fc600078e00ff */
[--C-:B------:R-:W-:Y:S02]  /*1330*/  SHF.R.U32.HI R7, RZ, 0x4, R5.reuse ;  /* 0x00000004ff077819 */ /* 0x100fe40000011605 */
[----:B------:R-:W-:-:S05]  /*1340*/  SHF.R.U64 R4, R4, 0x4, R5 ;  /* 0x0000000404047819 */ /* 0x000fca0000001205 */
[----:B------:R4:W-:Y:S01]  /*1350*/  STS [UR8+0xc], R4 ;  /* 0x00000c04ff007988 */ /* 0x0009e20008000808 */
[----:B---3--:R-:W-:Y:S02]  /*1360*/  LOP3.LUT R3, R3, 0x7, RZ, 0xb8, !PT ;  /* 0x0000000703037812 */ /* 0x008fe400078eb8ff */
[----:B--2---:R-:W-:-:S03]  /*1370*/  LOP3.LUT R2, R2, 0xf, R7, 0xb8, !PT ;  /* 0x0000000f02027812 */ /* 0x004fc600078eb807 */
[----:B------:R4:W-:Y:S04]  /*1380*/  STS [UR8+0x34], R3 ;  /* 0x00003403ff007988 */ /* 0x0009e80008000808 */
[----:B------:R4:W-:Y:S02]  /*1390*/  STS [UR8+0x1c], R2 ;  /* 0x00001c02ff007988 */ /* 0x0009e40008000808 */
.L_x_44:
[----:B------:R-:W-:Y:S05]  /*13a0*/  BSYNC.RECONVERGENT B3 ;  /* 0x0000000000037941 */ /* 0x000fea0003800200 */
.L_x_43:
[----:B------:R-:W-:Y:S04]  /*13b0*/  BSSY.RECONVERGENT B4, `(.L_x_45) ;  /* 0x000001a000047945 */ /* 0x000fe80003800200 */
[----:B------:R-:W-:Y:S04]  /*13c0*/  BSSY.RELIABLE B3, `(.L_x_46) ;  /* 0x0000015000037945 */ /* 0x000fe80003800100 */
[----:B------:R-:W-:Y:S05]  /*13d0*/  @P3 BRA `(.L_x_47) ;  /* 0x0000000000203947 */ /* 0x000fea0003800000 */
[----:B--2-4-:R-:W2:Y:S02]  /*13e0*/  LDS R2, [UR8+0x34] ;  /* 0x00003408ff027984 */ /* 0x014ea40008000800 */
[----:B--2---:R-:W-:-:S05]  /*13f0*/  LOP3.LUT R2, R2, 0x38, RZ, 0xb8, !PT ;  /* 0x0000003802027812 */ /* 0x004fca00078eb8ff */
[----:B------:R2:W-:Y:S01]  /*1400*/  STS [UR8+0x34], R2 ;  /* 0x00003402ff007988 */ /* 0x0005e20008000808 */
[----:B------:R-:W-:Y:S05]  /*1410*/  @P3 BRA `(.L_x_48) ;  /* 0x0000000000203947 */ /* 0x000fea0003800000 */
[----:B--2---:R-:W2:Y:S01]  /*1420*/  LDS R2, [UR8+0x8] ;  /* 0x00000808ff027984 */ /* 0x004ea20008000800 */
[----:B---3-5:R-:W-:-:S05]  /*1430*/  IMAD.MOV.U32 R3, RZ, RZ, 0x780 ;  /* 0x00000780ff037424 */ /* 0x028fca00078e00ff */
[----:B--2---:R-:W-:-:S05]  /*1440*/  LOP3.LUT R2, R2, 0x300, R3, 0xd8, !PT ;  /* 0x0000030002027812 */ /* 0x004fca00078ed803 */
[----:B------:R2:W-:Y:S02]  /*1450*/  STS [UR8+0x8], R2 ;  /* 0x00000802ff007988 */ /* 0x0005e40008000808 */
.L_x_47:
[----:B------:R-:W-:Y:S05]  /*1460*/  @P3 BRA `(.L_x_49) ;  /* 0x0000000000283947 */ /* 0x000fea0003800000 */
[----:B--2-4-:R-:W2:Y:S02]  /*1470*/  LDS R2, [UR8+0x8] ;  /* 0x00000808ff027984 */ /* 0x014ea40008000800 */
[----:B--2---:R-:W-:-:S05]  /*1480*/  LOP3.LUT R2, R2, 0x1800, RZ, 0xb8, !PT ;  /* 0x0000180002027812 */ /* 0x004fca00078eb8ff */
[----:B------:R4:W-:Y:S02]  /*1490*/  STS [UR8+0x8], R2 ;  /* 0x00000802ff007988 */ /* 0x0009e40008000808 */
.L_x_48:
[----:B------:R-:W-:Y:S05]  /*14a0*/  @P3 BREAK.RELIABLE B3 ;  /* 0x0000000000033942 */ /* 0x000fea0003800100 */
[----:B------:R-:W-:Y:S05]  /*14b0*/  @P3 BRA `(.L_x_50) ;  /* 0x0000000000243947 */ /* 0x000fea0003800000 */
[----:B--2-4-:R-:W2:Y:S01]  /*14c0*/  LDS R2, [UR8+0x8] ;  /* 0x00000808ff027984 */ /* 0x014ea20008000800 */
[----:B---3-5:R-:W-:-:S05]  /*14d0*/  IMAD.MOV.U32 R3, RZ, RZ, 0x6000 ;  /* 0x00006000ff037424 */ /* 0x028fca00078e00ff */
[----:B--2---:R-:W-:-:S04]  /*14e0*/  LOP3.LUT R2, R2, 0x6000, R3, 0xd8, !PT ;  /* 0x0000600002027812 */ /* 0x004fc800078ed803 */
[----:B------:R-:W-:-:S05]  /*14f0*/  LOP3.LUT R2, R2, 0x400000, RZ, 0xb8, !PT ;  /* 0x0040000002027812 */ /* 0x000fca00078eb8ff */
[----:B------:R2:W-:Y:S02]  /*1500*/  STS [UR8+0x8], R2 ;  /* 0x00000802ff007988 */ /* 0x0005e40008000808 */
.L_x_49:
[----:B------:R-:W-:Y:S05]  /*1510*/  BSYNC.RELIABLE B3 ;  /* 0x0000000000037941 */ /* 0x000fea0003800100 */
.L_x_46:
[----:B--2-4-:R-:W2:Y:S02]  /*1520*/  @!P3 LDS R2, [UR8+0x8] ;  /* 0x00000808ff02b984 */ /* 0x014ea40008000800 */
[----:B--2---:R-:W-:-:S05]  /*1530*/  @!P3 LOP3.LUT R2, R2, 0x8000, RZ, 0xb8, !PT ;  /* 0x000080000202b812 */ /* 0x004fca00078eb8ff */
[----:B------:R2:W-:Y:S02]  /*1540*/  @!P3 STS [UR8+0x8], R2 ;  /* 0x00000802ff00b988 */ /* 0x0005e40008000808 */
.L_x_50:
[----:B------:R-:W-:Y:S05]  /*1550*/  BSYNC.RECONVERGENT B4 ;  /* 0x0000000000047941 */ /* 0x000fea0003800200 */
.L_x_45:
[----:B------:R-:W-:Y:S05]  /*1560*/  WARPSYNC.ALL ;  /* 0x0000000000007948 */ /* 0x000fea0003800000 */
[----:B------:R-:W-:Y:S01]  /*1570*/  NOP ;  /* 0x0000000000007918 */ /* 0x000fe20000000000 */
[----:B------:R-:W-:-:S04]  /*1580*/  UIADD3 UR4, UPT, UPT, UR4, 0x100, URZ ;  /* 0x0000010004047890 */ /* 0x000fc8000fffe0ff */
[----:B------:R-:W-:-:S04]  /*1590*/  UIADD3 UR20, UP0, UPT, UR4, UR20, URZ ;  /* 0x0000001404147290 */ /* 0x000fc8000ff1e0ff */
[----:B------:R-:W-:Y:S01]  /*15a0*/  ULEA.HI.X.SX32 UR21, UR4, UR21, 0x1, UP0 ;  /* 0x0000001504157291 */ /* 0x000fe200080f0eff */
[----:B------:R-:W-:Y:S11]  /*15b0*/  @P0 BRA `(.L_x_51) ;  /* 0x0000000000300947 */ /* 0x000ff60003800000 */
[----:B--2-4-:R-:W2:Y:S01]  /*15c0*/  S2R R2, SR_LANEID ;  /* 0x0000000000027919 */ /* 0x014ea20000000000 */
[----:B------:R-:W-:Y:S05]  /*15d0*/  WARPSYNC.ALL ;  /* 0x0000000000007948 */ /* 0x000fea0003800000 */
[----:B------:R-:W-:Y:S01]  /*15e0*/  NOP ;  /* 0x0000000000007918 */ /* 0x000fe20000000000 */
[----:B--2---:R-:W-:-:S05]  /*15f0*/  IMAD.SHL.U32 R4, R2, 0x4, RZ ;  /* 0x0000000402047824 */ /* 0x004fca00078e00ff */
[----:B------:R-:W2:Y:S01]  /*1600*/  LDS R5, [R4+UR8] ;  /* 0x0000000804057984 */ /* 0x000ea20008000800 */
[----:B------:R-:W-:-:S05]  /*1610*/  IADD3 R2, P1, PT, R4, UR20, RZ ;  /* 0x0000001404027c10 */ /* 0x000fca000ff3e0ff */
[----:B---3-5:R-:W-:-:S05]  /*1620*/  IMAD.X R3, RZ, RZ, UR21, P1 ;  /* 0x00000015ff037e24 */ /* 0x028fca00088e06ff */
[----:B--2---:R2:W3:Y:S01]  /*1630*/  ATOMG.E.EXCH.STRONG.GPU PT, RZ, [R2], R5 ;  /* 0x0000000502ff73a8 */ /* 0x0044e200041ee100 */
[----:B------:R-:W-:-:S04]  /*1640*/  DEPBAR {5,4,3,2,1,0} ;  /* 0x0000003f0000791a */ /* 0x000fc80000000000 */
[----:B------:R-:W4:Y:S02]  /*1650*/  CCTL.E.C.LDCU.IV.DEEP [UR20] ;  /* 0x0000000014007540 */ /* 0x000f240009c08000 */
[----:B----4-:R2:W-:Y:S01]  /*1660*/  UTMACCTL.IV [UR20] ;  /* 0x00000000140079b9 */ /* 0x0105e20008000000 */
[----:B------:R-:W-:Y:S01]  /*1670*/  NOP ;  /* 0x0000000000007918 */ /* 0x000fe20000000000 */
.L_x_51:
[----:B------:R-:W-:Y:S05]  /*1680*/  @P0 BRA `(.L_x_52) ;  /* 0x00000000000c0947 */ /* 0x000fea0003800000 */
[----:B------:R0:W-:Y:S01]  /*1690*/  UTMACMDFLUSH ;  /* 0x00000000000079b7 */ /* 0x0001e20000000000 */
[----:B------:R-:W-:Y:S05]  /*16a0*/  @P0 BRA `(.L_x_52) ;  /* 0x0000000000040947 */ /* 0x000fea0003800000 */
[----:B------:R-:W-:-:S04]  /*16b0*/  DEPBAR.LE SB0, 0x0 ;  /* 0x000080000000791a */ /* 0x000fc80000000000 */
.L_x_52:
[----:B------:R-:W-:Y:S05]  /*16c0*/  WARPSYNC.ALL ;  /* 0x0000000000007948 */ /* 0x000fea0003800000 */
[----:B------:R-:W-:Y:S01]  /*16d0*/  NOP ;  /* 0x0000000000007918 */ /* 0x000fe20000000000 */
[----:B---3--:R-:W-:Y:S01]  /*16e0*/  BAR.SYNC.DEFER_BLOCKING 0x0 ;  /* 0x0000000000007b1d */ /* 0x008fe20000010000 */
[----:B--2-4-:R-:W-:Y:S01]  /*16f0*/  SHF.R.U32.HI R2, RZ, 0x5, R0 ;  /* 0x00000005ff027819 */ /* 0x014fe20000011600 */
[----:B------:R-:W-:-:S03]  /*1700*/  UIADD3 UR15, UPT, UPT, UR8, 0xc020, URZ ;  /* 0x0000c020080f7890 */ /* 0x000fc6000fffe0ff */
[----:B------:R-:W-:Y:S01]  /*1710*/  R2UR UR22, R2 ;  /* 0x00000000021672ca */ /* 0x000fe200000e0000 */
[----:B------:R-:W-:Y:S01]  /*1720*/  VOTEU.ALL UP0, P3 ;  /* 0x0000000000ff7886 */ /* 0x000fe20001800000 */
[----:B------:R-:W-:Y:S01]  /*1730*/  UMOV UR4, 0x1 ;  /* 0x0000000100047882 */ /* 0x000fe20000000000 */
[----:B------:R-:W-:Y:S01]  /*1740*/  VOTEU.ALL UP1, P3 ;  /* 0x0000000000ff7886 */ /* 0x000fe20001820000 */
[----:B------:R-:W-:Y:S02]  /*1750*/  BSSY.RECONVERGENT B4, `(.L_x_53) ;  /* 0x0000018000047945 */ /* 0x000fe40003800200 */
[----:B------:R-:W-:-:S04]  /*1760*/  @!UP0 UIADD3 UR10, UPT, UPT, -UR4, 0x100000, URZ ;  /* 0x00100000040a8890 */ /* 0x000fc8000fffe1ff */
[----:B------:R-:W-:Y:S02]  /*1770*/  @!UP0 USHF.L.U32 UR11, UR10, 0xb, URZ ;  /* 0x0000000b0a0b8899 */ /* 0x000fe400080006ff */
[----:B------:R-:W-:Y:S02]  /*1780*/  @!UP0 USHF.L.U32 UR10, UR10, 0x1, URZ ;  /* 0x000000010a0a8899 */ /* 0x000fe400080006ff */
[----:B------:R-:W-:-:S04]  /*1790*/  @!UP0 UIADD3 UR4, UPT, UPT, -UR4, 0x100000, URZ ;  /* 0x0010000004048890 */ /* 0x000fc8000fffe1ff */
[----:B------:R-:W-:Y:S02]  /*17a0*/  @!UP0 USHF.L.U32 UR5, UR4, 0xb, URZ ;  /* 0x0000000b04058899 */ /* 0x000fe400080006ff */
[----:B------:R-:W-:Y:S01]  /*17b0*/  @!UP0 USHF.L.U32 UR4, UR4, 0x1, URZ ;  /* 0x0000000104048899 */ /* 0x000fe200080006ff */
[----:B------:R-:W-:Y:S01]  /*17c0*/  VOTEU.ALL UP0, P3 ;  /* 0x0000000000ff7886 */ /* 0x000fe20001800000 */
[----:B------:R-:W2:Y:S04]  /*17d0*/  FENCE.VIEW.ASYNC.S ;  /* 0x00000000000073c6 */ /* 0x000ea80000000000 */
[----:B--2---:R2:W3:Y:S06]  /*17e0*/  @!UP0 SYNCS.EXCH.64 URZ, [UR8+0xc000], UR10 ;  /* 0x00c0000a08ff85b2 */ /* 0x0044ec0008000100 */
[----:B------:R2:W3:Y:S02]  /*17f0*/  @!UP1 SYNCS.EXCH.64 URZ, [UR8+0xc020], UR4 ;  /* 0x00c0200408ff95b2 */ /* 0x0004e40008000100 */
[----:B---3--:R-:W-:Y:S06]  /*1800*/  BAR.SYNC.DEFER_BLOCKING 0x0 ;  /* 0x0000000000007b1d */ /* 0x008fec0000010000 */
[----:B------:R-:W-:Y:S05]  /*1810*/  @P3 BRA `(.L_x_54) ;  /* 0x00000000002c3947 */ /* 0x000fea0003800000 */
[----:B--2---:R-:W-:Y:S02]  /*1820*/  UMOV UR4, 0x1 ;  /* 0x0000000100047882 */ /* 0x004fe40000000000 */
[----:B------:R-:W-:-:S04]  /*1830*/  UIADD3 UR10, UPT, UPT, -UR4, 0x100000, URZ ;  /* 0x00100000040a7890 */ /* 0x000fc8000fffe1ff */
[----:B------:R-:W-:Y:S02]  /*1840*/  USHF.L.U32 UR11, UR10, 0xb, URZ ;  /* 0x0000000b0a0b7899 */ /* 0x000fe400080006ff */
[----:B------:R-:W-:Y:S02]  /*1850*/  USHF.L.U32 UR10, UR10, 0x1, URZ ;  /* 0x000000010a0a7899 */ /* 0x000fe400080006ff */
[----:B------:R-:W-:-:S04]  /*1860*/  UIADD3 UR4, UPT, UPT, -UR4, 0x100000, URZ ;  /* 0x0010000004047890 */ /* 0x000fc8000fffe1ff */
[----:B------:R-:W-:Y:S02]  /*1870*/  USHF.L.U32 UR5, UR4, 0xb, URZ ;  /* 0x0000000b04057899 */ /* 0x000fe400080006ff */
[----:B------:R-:W-:Y:S01]  /*1880*/  USHF.L.U32 UR4, UR4, 0x1, URZ ;  /* 0x0000000104047899 */ /* 0x000fe200080006ff */
[----:B------:R-:W2:Y:S03]  /*1890*/  FENCE.VIEW.ASYNC.S ;  /* 0x00000000000073c6 */ /* 0x000ea60000000000 */
[----:B--2---:R3:W4:Y:S08]  /*18a0*/  SYNCS.EXCH.64 URZ, [UR8+0xc008], UR10 ;  /* 0x00c0080a08ff75b2 */ /* 0x0047300008000100 */
[----:B------:R3:W2:Y:S02]  /*18b0*/  SYNCS.EXCH.64 URZ, [UR8+0xc028], UR4 ;  /* 0x00c0280408ff75b2 */ /* 0x0006a40008000100 */
[----:B---3--:R-:W-:Y:S01]  /*18c0*/  NOP ;  /* 0x0000000000007918 */ /* 0x008fe20000000000 */
.L_x_54:
[----:B--2---:R-:W-:Y:S05]  /*18d0*/  BSYNC.RECONVERGENT B4 ;  /* 0x0000000000047941 */ /* 0x004fea0003800200 */
.L_x_53:
[----:B----4-:R-:W-:Y:S06]  /*18e0*/  BAR.SYNC.DEFER_BLOCKING 0x0 ;  /* 0x0000000000007b1d */ /* 0x010fec0000010000 */
[----:B------:R-:W-:Y:S04]  /*18f0*/  BSSY.RECONVERGENT B4, `(.L_x_55) ;  /* 0x000000d000047945 */ /* 0x000fe80003800200 */
[----:B------:R-:W-:Y:S05]  /*1900*/  @P3 BRA `(.L_x_56) ;  /* 0x00000000002c3947 */ /* 0x000fea0003800000 */
[----:B------:R-:W-:Y:S02]  /*1910*/  UMOV UR4, 0x1 ;  /* 0x0000000100047882 */ /* 0x000fe40000000000 */
[----:B------:R-:W-:-:S04]  /*1920*/  UIADD3 UR10, UPT, UPT, -UR4, 0x100000, URZ ;  /* 0x00100000040a7890 */ /* 0x000fc8000fffe1ff */
[----:B------:R-:W-:Y:S02]  /*1930*/  USHF.L.U32 UR11, UR10, 0xb, URZ ;  /* 0x0000000b0a0b7899 */ /* 0x000fe400080006ff */
[----:B------:R-:W-:Y:S02]  /*1940*/  USHF.L.U32 UR10, UR10, 0x1, URZ ;  /* 0x000000010a0a7899 */ /* 0x000fe400080006ff */
[----:B------:R-:W-:-:S04]  /*1950*/  UIADD3 UR4, UPT, UPT, -UR4, 0x100000, URZ ;  /* 0x0010000004047890 */ /* 0x000fc8000fffe1ff */
[----:B------:R-:W-:Y:S02]  /*1960*/  USHF.L.U32 UR5, UR4, 0xb, URZ ;  /* 0x0000000b04057899 */ /* 0x000fe400080006ff */
[----:B------:R-:W-:Y:S01]  /*1970*/  USHF.L.U32 UR4, UR4, 0x1, URZ ;  /* 0x0000000104047899 */ /* 0x000fe200080006ff */
[----:B------:R-:W2:Y:S03]  /*1980*/  FENCE.VIEW.ASYNC.S ;  /* 0x00000000000073c6 */ /* 0x000ea60000000000 */
[----:B--2---:R2:W3:Y:S08]  /*1990*/  SYNCS.EXCH.64 URZ, [UR8+0xc010], UR10 ;  /* 0x00c0100a08ff75b2 */ /* 0x0044f00008000100 */
[----:B------:R2:W4:Y:S01]  /*19a0*/  SYNCS.EXCH.64 URZ, [UR8+0xc030], UR4 ;  /* 0x00c0300408ff75b2 */ /* 0x0005220008000100 */
[----:B------:R-:W-:Y:S01]  /*19b0*/  NOP ;  /* 0x0000000000007918 */ /* 0x000fe20000000000 */
.L_x_56:
[----:B--2---:R-:W-:Y:S05]  /*19c0*/  BSYNC.RECONVERGENT B4 ;  /* 0x0000000000047941 */ /* 0x004fea0003800200 */
.L_x_55:
[----:B---34-:R-:W-:Y:S01]  /*19d0*/  BAR.SYNC.DEFER_BLOCKING 0x0 ;  /* 0x0000000000007b1d */ /* 0x018fe20000010000 */
[----:B------:R-:W-:Y:S01]  /*19e0*/  USHF.L.U32 UR19, UR7, 0x7, URZ ;  /* 0x0000000707137899 */ /* 0x000fe200080006ff */
[----:B------:R-:W-:Y:S01]  /*19f0*/  ISETP.GE.AND P0, PT, R12, 0x1, PT ;  /* 0x000000010c00780c */ /* 0x000fe20003f06270 */
[----:B------:R-:W-:-:S03]  /*1a00*/  USHF.L.U32 UR14, UR9, 0x6, URZ ;  /* 0x00000006090e7899 */ /* 0x000fc600080006ff */
        /* <DEDUP_REMOVED lines=13> */
.L_x_58:
[----:B--2---:R-:W-:Y:S05]  /*1ae0*/  BSYNC.RECONVERGENT B4 ;  /* 0x0000000000047941 */ /* 0x004fea0003800200 */
.L_x_57:
[----:B------:R-:W-:Y:S05]  /*1af0*/  @!P0 BRA `(.L_x_59) ;  /* 0x0000000800208947 */ /* 0x000fea0003800000 */
[----:B---34-:R-:W-:Y:S01]  /*1b00*/  BAR.SYNC.DEFER_BLOCKING 0x0 ;  /* 0x0000000000007b1d */ /* 0x018fe20000010000 */
[----:B------:R-:W-:Y:S01]  /*1b10*/  @!P3 IMAD.MOV.U32 R2, RZ, RZ, 0x3000 ;  /* 0x00003000ff02b424 */ /* 0x000fe200078e00ff */
[----:B------:R-:W-:Y:S02]  /*1b20*/  ELECT P1, URZ, PT ;  /* 0x0000000000ff782f */ /* 0x000fe40003820000 */
[----:B------:R-:W-:Y:S02]  /*1b30*/  ELECT P0, URZ, PT ;  /* 0x0000000000ff782f */ /* 0x000fe40003800000 */
[C---:B------:R-:W-:Y:S01]  /*1b40*/  ISETP.LT.U32.AND P1, PT, R68.reuse, 0x20, P1 ;  /* 0x000000204400780c */ /* 0x040fe20000f21070 */
[----:B------:R-:W-:Y:S01]  /*1b50*/  UMOV UR11, UR19 ;  /* 0x00000013000b7c82 */ /* 0x000fe20008000000 */
[----:B------:R-:W-:Y:S01]  /*1b60*/  ISETP.LT.U32.AND P0, PT, R68, 0x20, P0 ;  /* 0x000000204400780c */ /* 0x000fe20000701070 */
[----:B------:R-:W-:Y:S01]  /*1b70*/  UIADD3 UR4, UPT, UPT, UR8, 0x8000, URZ ;  /* 0x0000800008047890 */ /* 0x000fe2000fffe0ff */
[----:B------:R-:W-:-:S09]  /*1b80*/  UMOV UR6, UR14 ;  /* 0x0000000e00067c82 */ /* 0x000fd20008000000 */
[----:B------:R-:W-:Y:S01]  /*1b90*/  VOTEU.ANY UP0, P1 ;  /* 0x0000000000ff7886 */ /* 0x000fe20000800100 */
[----:B------:R-:W-:Y:S01]  /*1ba0*/  VOTEU.ANY UP2, P1 ;  /* 0x0000000000ff7886 */ /* 0x000fe20000840100 */
[----:B------:R-:W-:Y:S01]  /*1bb0*/  VOTEU.ANY UP1, P0 ;  /* 0x0000000000ff7886 */ /* 0x000fe20000020100 */
[----:B------:R-:W-:Y:S01]  /*1bc0*/  VOTEU.ANY UP3, P0 ;  /* 0x0000000000ff7886 */ /* 0x000fe20000060100 */
[----:B------:R2:W-:Y:S01]  /*1bd0*/  @!P3 SYNCS.ARRIVE.TRANS64 RZ, [UR8+0xc000], R2 ;  /* 0x00c00002ffffb9a7 */ /* 0x0005e20008000008 */
[----:B------:R3:W-:Y:S06]  /*1be0*/  MEMBAR.ALL.CTA ;  /* 0x0000000000007992 */ /* 0x0007ec0000008000 */
[----:B---3--:R-:W3:Y:S01]  /*1bf0*/  FENCE.VIEW.ASYNC.S ;  /* 0x00000000000073c6 */ /* 0x008ee20000000000 */
[----:B------:R-:W-:Y:S01]  /*1c00*/  @UP0 UIADD3 UR9, UPT, UPT, UR8, 0xc000, URZ ;  /* 0x0000c00008090890 */ /* 0x000fe2000fffe0ff */
[----:B------:R-:W-:Y:S01]  /*1c10*/  @UP0 UMOV UR10, URZ ;  /* 0x000000ff000a0c82 */ /* 0x000fe20008000000 */
[----:B------:R-:W-:Y:S01]  /*1c20*/  @UP1 UIADD3 UR5, UPT, UPT, UR8, 0xc000, URZ ;  /* 0x0000c00008051890 */ /* 0x000fe2000fffe0ff */
[----:B------:R-:W-:Y:S01]  /*1c30*/  @UP1 UMOV UR7, URZ ;  /* 0x000000ff00071c82 */ /* 0x000fe20008000000 */
[----:B------:R-:W-:Y:S01]  /*1c40*/  UISETP.NE.U32.AND UP0, UPT, UR22, URZ, UPT ;  /* 0x000000ff1600728c */ /* 0x000fe2000bf05070 */
[----:B---3--:R-:W-:Y:S06]  /*1c50*/  BAR.SYNC.DEFER_BLOCKING 0x0 ;  /* 0x0000000000007b1d */ /* 0x008fec0000010000 */
[----:B------:R2:W-:Y:S02]  /*1c60*/  @UP2 UTMALDG.2D [UR8], [UR24] ;  /* 0x00000008180025b4 */ /* 0x0005e40008008000 */
[----:B------:R-:W-:Y:S06]  /*1c70*/  BAR.SYNC.DEFER_BLOCKING 0x0 ;  /* 0x0000000000007b1d */ /* 0x000fec0000010000 */
[----:B------:R2:W-:Y:S02]  /*1c80*/  @UP3 UTMALDG.2D [UR4], [UR26] ;  /* 0x000000041a0035b4 */ /* 0x0005e40008008000 */
[----:B------:R-:W-:Y:S06]  /*1c90*/  BAR.SYNC.DEFER_BLOCKING 0x0 ;  /* 0x0000000000007b1d */ /* 0x000fec0000010000 */
[----:B------:R-:W3:Y:S02]  /*1ca0*/  SYNCS.PHASECHK.TRANS64.TRYWAIT P0, [UR8+0xc000], RZ ;  /* 0x00c000ffff0075a7 */ /* 0x000ee40008001108 */
[----:B--23--:R-:W-:Y:S05]  /*1cb0*/  @!P0 BRA `(.L_x_60) ;  /* 0x0000000c00d48947 */ /* 0x00cfea0003800000 */
.L_x_78:
[----:B------:R-:W-:Y:S05]  /*1cc0*/  BRA.U UP0, `(.L_x_61) ;  /* 0x0000000100547547 */ /* 0x000fea000b800000 */
[----:B------:R-:W-:Y:S02]  /*1cd0*/  USHF.R.U32.HI UR5, URZ, 0x4, UR8 ;  /* 0x00000004ff057899 */ /* 0x000fe40008011608 */
[----:B------:R-:W-:Y:S02]  /*1ce0*/  USHF.R.U32.HI UR6, URZ, 0x4, UR4 ;  /* 0x00000004ff067899 */ /* 0x000fe40008011604 */
[----:B------:R-:W-:Y:S02]  /*1cf0*/  USGXT.U32 UR4, UR5, 0xe ;  /* 0x0000000e0504789a */ /* 0x000fe40008000000 */
[----:B------:R-:W-:Y:S01]  /*1d00*/  USGXT.U32 UR6, UR6, 0xe ;  /* 0x0000000e0606789a */ /* 0x000fe20008000000 */
[----:B------:R-:W-:Y:S01]  /*1d10*/  UMOV UR10, 0xfffffffe ;  /* 0xfffffffe000a7882 */ /* 0x000fe20000000000 */
[----:B------:R-:W-:Y:S01]  /*1d20*/  UMOV UR11, 0x7fffbfdf ;  /* 0x7fffbfdf000b7882 */ /* 0x000fe20000000000 */
[----:B------:R-:W-:Y:S01]  /*1d30*/  UMOV UR12, 0x80 ;  /* 0x00000080000c7882 */ /* 0x000fe20000000000 */
[----:B------:R-:W-:Y:S01]  /*1d40*/  UMOV UR13, 0x40004040 ;  /* 0x40004040000d7882 */ /* 0x000fe20000000000 */
[----:B------:R-:W-:Y:S01]  /*1d50*/  UMOV UR5, URZ ;  /* 0x000000ff00057c82 */ /* 0x000fe20008000000 */
[----:B------:R-:W-:Y:S01]  /*1d60*/  UMOV UR7, URZ ;  /* 0x000000ff00077c82 */ /* 0x000fe20008000000 */
[----:B------:R-:W-:-:S02]  /*1d70*/  UIADD3.64 UR10, UPT, UPT, UR4, -UR10, URZ ;  /* 0x8000000a040a7297 */ /* 0x000fc4000fffe0ff */
[----:B------:R-:W-:Y:S01]  /*1d80*/  UIADD3.64 UR12, UPT, UPT, UR6, UR12, URZ ;  /* 0x0000000c060c7297 */ /* 0x000fe2000fffe0ff */
[----:B------:R-:W-:Y:S01]  /*1d90*/  UMOV UR16, 0x0 ;  /* 0x0000000000107882 */ /* 0x000fe20000000000 */
[----:B------:R-:W-:Y:S01]  /*1da0*/  UMOV UR17, 0x8110010 ;  /* 0x0811001000117882 */ /* 0x000fe20000000000 */
[----:B------:R-:W-:Y:S01]  /*1db0*/  UMOV UR5, 0x80004020 ;  /* 0x8000402000057882 */ /* 0x000fe20000000000 */
[----:B------:R-:W-:Y:S01]  /*1dc0*/  UMOV UR7, 0x40004040 ;  /* 0x4000404000077882 */ /* 0x000fe20000000000 */
[----:B------:R-:W-:Y:S01]  /*1dd0*/  UMOV UR28, 0x0 ;  /* 0x00000000001c7882 */ /* 0x000fe20000000000 */
[----:B------:R-:W-:Y:S01]  /*1de0*/  UMOV UR29, 0x8110010 ;  /* 0x08110010001d7882 */ /* 0x000fe20000000000 */
[----:B------:R2:W-:Y:S02]  /*1df0*/  UTCHMMA gdesc[UR4], gdesc[UR6], tmem[UR23], tmem[UR16], idesc[UR17], !UPT ;  /* 0x00ff1006040075ea */ /* 0x0005e4000f800017 */
[----:B------:R2:W-:Y:S01]  /*1e00*/  UTCHMMA gdesc[UR10], gdesc[UR12], tmem[UR23], tmem[UR28], idesc[UR29], UPT ;  /* 0x00ff1c0c0a0075ea */ /* 0x0005e2000b800017 */
[----:B------:R-:W-:-:S02]  /*1e10*/  NOP ;  /* 0x0000000000007918 */ /* 0x000fc40000000000 */
.L_x_61:
[----:B------:R-:W-:Y:S01]  /*1e20*/  ELECT P0, URZ, PT ;  /* 0x0000000000ff782f */ /* 0x000fe20003800000 */
[----:B--2---:R-:W-:Y:S01]  /*1e30*/  UMOV UR4, UR15 ;  /* 0x0000000f00047c82 */ /* 0x004fe20008000000 */
[----:B------:R-:W-:Y:S02]  /*1e40*/  UMOV UR5, URZ ;  /* 0x000000ff00057c82 */ /* 0x000fe40008000000 */
[----:B------:R-:W-:-:S13]  /*1e50*/  ISETP.LT.U32.AND P0, PT, R68, 0x20, P0 ;  /* 0x000000204400780c */ /* 0x000fda0000701070 */
[----:B------:R-:W-:Y:S01]  /*1e60*/  VOTEU.ANY UP0, P0 ;  /* 0x0000000000ff7886 */ /* 0x000fe20000000100 */
[----:B------:R-:W-:Y:S01]  /*1e70*/  VOTEU.ANY UP1, P0 ;  /* 0x0000000000ff7886 */ /* 0x000fe20000020100 */
[----:B------:R-:W-:-:S03]  /*1e80*/  ISETP.GE.U32.AND P0, PT, R12, 0x21, PT ;  /* 0x000000210c00780c */ /* 0x000fc60003f06070 */
[----:B------:R-:W-:Y:S02]  /*1e90*/  @UP0 UMOV UR4, UR4 ;  /* 0x0000000400040c82 */ /* 0x000fe40008000000 */
[----:B------:R2:W-:Y:S01]  /*1ea0*/  @UP1 UTCBAR [UR4], URZ ;  /* 0x000000ff040013e9 */ /* 0x0005e200080000ff */
[----:B------:R-:W-:Y:S06]  /*1eb0*/  BAR.SYNC.DEFER_BLOCKING 0x0 ;  /* 0x0000000000007b1d */ /* 0x000fec0000010000 */
[----:B------:R-:W3:Y:S02]  /*1ec0*/  SYNCS.PHASECHK.TRANS64.TRYWAIT P1, [UR8+0xc020], RZ ;  /* 0x00c020ffff0075a7 */ /* 0x000ee40008021108 */
[----:B--23--:R-:W-:Y:S05]  /*1ed0*/  @!P1 BRA `(.L_x_62) ;  /* 0x0000000c00589947 */ /* 0x00cfea0003800000 */
.L_x_79:
[----:B------:R-:W-:Y:S01]  /*1ee0*/  UMOV UR4, URZ ;  /* 0x000000ff00047c82 */ /* 0x000fe20008000000 */
[----:B------:R-:W-:Y:S05]  /*1ef0*/  @!P0 BRA `(.L_x_59) ;  /* 0x0000000400208947 */ /* 0x000fea0003800000 */
[----:B------:R-:W2:Y:S01]  /*1f00*/  LDCU UR29, c[0x0][0x3a0] ;  /* 0x00007400ff1d77ac */ /* 0x000ea20008000800 */
[----:B------:R-:W-:Y:S01]  /*1f10*/  UMOV UR9, 0x1 ;  /* 0x0000000100097882 */ /* 0x000fe20000000000 */
[----:B------:R-:W-:-:S05]  /*1f20*/  UMOV UR18, 0x20 ;  /* 0x0000002000127882 */ /* 0x000fca0000000000 */
.L_x_66:
[----:B------:R-:W-:Y:S01]  /*1f30*/  BAR.SYNC.DEFER_BLOCKING 0x0 ;  /* 0x0000000000007b1d */ /* 0x000fe20000010000 */
[----:B------:R-:W-:Y:S01]  /*1f40*/  ULEA UR28, UR9, UR8, 0x3 ;  /* 0x00000008091c7291 */ /* 0x000fe2000f8e18ff */
[----:B------:R-:W-:Y:S01]  /*1f50*/  @!P3 IMAD.MOV.U32 R2, RZ, RZ, 0x3000 ;  /* 0x00003000ff02b424 */ /* 0x000fe200078e00ff */
[----:B------:R-:W-:Y:S01]  /*1f60*/  ELECT P1, URZ, PT ;  /* 0x0000000000ff782f */ /* 0x000fe20003820000 */
[----:B------:R-:W-:-:S03]  /*1f70*/  ULEA UR16, UR9, UR8, 0xd ;  /* 0x0000000809107291 */ /* 0x000fc6000f8e68ff */
[----:B------:R-:W-:Y:S02]  /*1f80*/  ISETP.LT.U32.AND P1, PT, R68, 0x20, P1 ;  /* 0x000000204400780c */ /* 0x000fe40000f21070 */
[----:B------:R-:W-:Y:S01]  /*1f90*/  ELECT P0, URZ, PT ;  /* 0x0000000000ff782f */ /* 0x000fe20003800000 */
[----:B------:R-:W-:-:S03]  /*1fa0*/  ULEA UR12, UR9, UR8, 0xc ;  /* 0x00000008090c7291 */ /* 0x000fc6000f8e60ff */
[----:B------:R-:W-:Y:S01]  /*1fb0*/  ISETP.LT.U32.AND P0, PT, R68, 0x20, P0 ;  /* 0x000000204400780c */ /* 0x000fe20000701070 */
[----:B------:R-:W-:Y:S01]  /*1fc0*/  UMOV UR15, UR18 ;  /* 0x00000012000f7c82 */ /* 0x000fe20008000000 */
[----:B------:R-:W-:Y:S02]  /*1fd0*/  UIADD3 UR12, UPT, UPT, UR12, 0x8000, URZ ;  /* 0x000080000c0c7890 */ /* 0x000fe4000fffe0ff */
[----:B------:R-:W-:-:S03]  /*1fe0*/  USHF.L.U32 UR5, UR4, 0x1f, URZ ;  /* 0x0000001f04057899 */ /* 0x000fc600080006ff */
[----:B------:R-:W-:Y:S01]  /*1ff0*/  VOTEU.ANY UP0, P1 ;  /* 0x0000000000ff7886 */ /* 0x000fe20000800100 */
[----:B------:R3:W-:Y:S01]  /*2000*/  @!P3 SYNCS.ARRIVE.TRANS64 RZ, [UR28+0xc000], R2 ;  /* 0x00c00002ffffb9a7 */ /* 0x0007e2000800001c */
[----:B------:R4:W-:Y:S06]  /*2010*/  MEMBAR.ALL.CTA ;  /* 0x0000000000007992 */ /* 0x0009ec0000008000 */
[----:B----4-:R-:W4:Y:S01]  /*2020*/  FENCE.VIEW.ASYNC.S ;  /* 0x00000000000073c6 */ /* 0x010f220000000000 */
[----:B------:R-:W-:Y:S01]  /*2030*/  @UP0 UIADD3 UR17, UPT, UPT, UR28, 0xc000, URZ ;  /* 0x0000c0001c110890 */ /* 0x000fe2000fffe0ff */
[----:B----4-:R-:W-:Y:S01]  /*2040*/  VOTEU.ANY UP0, P1 ;  /* 0x0000000000ff7886 */ /* 0x010fe20000800100 */
[----:B------:R-:W-:Y:S01]  /*2050*/  VOTEU.ANY UP1, P0 ;  /* 0x0000000000ff7886 */ /* 0x000fe20000020100 */
[----:B---3--:R-:W-:-:S04]  /*2060*/  IMAD.U32 R2, RZ, RZ, UR5 ;  /* 0x00000005ff027e24 */ /* 0x008fc8000f8e00ff */
[----:B------:R-:W-:Y:S01]  /*2070*/  @UP1 UIADD3 UR13, UPT, UPT, UR28, 0xc000, URZ ;  /* 0x0000c0001c0d1890 */ /* 0x000fe2000fffe0ff */
[----:B------:R-:W-:Y:S01]  /*2080*/  VOTEU.ANY UP1, P0 ;  /* 0x0000000000ff7886 */ /* 0x000fe20000020100 */
[----:B------:R-:W-:Y:S06]  /*2090*/  BAR.SYNC.DEFER_BLOCKING 0x0 ;  /* 0x0000000000007b1d */ /* 0x000fec0000010000 */
[----:B------:R3:W-:Y:S01]  /*20a0*/  @UP0 UTMALDG.2D [UR16], [UR24] ;  /* 0x00000010180005b4 */ /* 0x0007e20008008000 */
[----:B------:R-:W-:Y:S01]  /*20b0*/  UISETP.NE.U32.AND UP0, UPT, UR22, URZ, UPT ;  /* 0x000000ff1600728c */ /* 0x000fe2000bf05070 */
[----:B------:R-:W-:Y:S06]  /*20c0*/  BAR.SYNC.DEFER_BLOCKING 0x0 ;  /* 0x0000000000007b1d */ /* 0x000fec0000010000 */
[----:B------:R3:W-:Y:S02]  /*20d0*/  @UP1 UTMALDG.2D [UR12], [UR26] ;  /* 0x0000000c1a0015b4 */ /* 0x0007e40008008000 */
[----:B------:R-:W-:Y:S06]  /*20e0*/  BAR.SYNC.DEFER_BLOCKING 0x0 ;  /* 0x0000000000007b1d */ /* 0x000fec0000010000 */
[----:B------:R-:W4:Y:S02]  /*20f0*/  SYNCS.PHASECHK.TRANS64.TRYWAIT P0, [UR28+0xc000], R2 ;  /* 0x00c00002ff0075a7 */ /* 0x000f24000800111c */
[----:B---34-:R-:W-:Y:S05]  /*2100*/  @!P0 BRA `(.L_x_63) ;  /* 0x0000000800d88947 */ /* 0x018fea0003800000 */
.L_x_80:
[----:B------:R-:W-:Y:S05]  /*2110*/  BRA.U UP0, `(.L_x_64) ;  /* 0x00000001004c7547 */ /* 0x000fea000b800000 */
[----:B------:R-:W-:Y:S02]  /*2120*/  USHF.R.U32.HI UR10, URZ, 0x4, UR16 ;  /* 0x00000004ff0a7899 */ /* 0x000fe40008011610 */
[----:B------:R-:W-:Y:S02]  /*2130*/  USHF.R.U32.HI UR12, URZ, 0x4, UR12 ;  /* 0x00000004ff0c7899 */ /* 0x000fe4000801160c */
[----:B------:R-:W-:Y:S02]  /*2140*/  USGXT.U32 UR10, UR10, 0xe ;  /* 0x0000000e0a0a789a */ /* 0x000fe40008000000 */
[----:B------:R-:W-:Y:S02]  /*2150*/  USGXT.U32 UR12, UR12, 0xe ;  /* 0x0000000e0c0c789a */ /* 0x000fe40008000000 */
[----:B------:R-:W-:Y:S02]  /*2160*/  UIADD3 UR16, UP0, UPT, UR10, 0x2, URZ ;  /* 0x000000020a107890 */ /* 0x000fe4000ff1e0ff */
[----:B------:R-:W-:Y:S01]  /*2170*/  UIADD3 UR30, UP1, UPT, UR12, 0x80, URZ ;  /* 0x000000800c1e7890 */ /* 0x000fe2000ff3e0ff */
[----:B------:R-:W-:Y:S01]  /*2180*/  UMOV UR5, URZ ;  /* 0x000000ff00057c82 */ /* 0x000fe20008000000 */
[----:B------:R-:W-:Y:S01]  /*2190*/  UMOV UR6, URZ ;  /* 0x000000ff00067c82 */ /* 0x000fe20008000000 */
[----:B------:R-:W-:-:S02]  /*21a0*/  UIADD3.X UR17, UPT, UPT, UR5, -0x7fffbfe0, URZ, UP0, !UPT ;  /* 0x8000402005117890 */ /* 0x000fc400087fe4ff */
[----:B------:R-:W-:Y:S01]  /*21b0*/  UIADD3.X UR31, UPT, UPT, UR6, 0x40004040, URZ, UP1, !UPT ;  /* 0x40004040061f7890 */ /* 0x000fe20008ffe4ff */
[----:B------:R-:W-:Y:S01]  /*21c0*/  UMOV UR32, 0x0 ;  /* 0x0000000000207882 */ /* 0x000fe20000000000 */
[----:B------:R-:W-:Y:S01]  /*21d0*/  UMOV UR33, 0x8110010 ;  /* 0x0811001000217882 */ /* 0x000fe20000000000 */
[----:B------:R-:W-:Y:S01]  /*21e0*/  UMOV UR11, 0x80004020 ;  /* 0x80004020000b7882 */ /* 0x000fe20000000000 */
[----:B------:R-:W-:Y:S01]  /*21f0*/  UMOV UR13, 0x40004040 ;  /* 0x40004040000d7882 */ /* 0x000fe20000000000 */
[----:B------:R-:W-:Y:S01]  /*2200*/  UMOV UR6, 0x0 ;  /* 0x0000000000067882 */ /* 0x000fe20000000000 */
[----:B------:R-:W-:Y:S01]  /*2210*/  UMOV UR7, 0x8110010 ;  /* 0x0811001000077882 */ /* 0x000fe20000000000 */
[----:B------:R3:W-:Y:S02]  /*2220*/  UTCHMMA gdesc[UR10], gdesc[UR12], tmem[UR23], tmem[UR32], idesc[UR33], UPT ;  /* 0x00ff200c0a0075ea */ /* 0x0007e4000b800017 */
[----:B------:R3:W-:Y:S01]  /*2230*/  UTCHMMA gdesc[UR16], gdesc[UR30], tmem[UR23], tmem[UR6], idesc[UR7], UPT ;  /* 0x00ff061e100075ea */ /* 0x0007e2000b800017 */
[----:B------:R-:W-:-:S02]  /*2240*/  NOP ;  /* 0x0000000000007918 */ /* 0x000fc40000000000 */
.L_x_64:
[----:B------:R-:W-:Y:S01]  /*2250*/  ELECT P0, URZ, PT ;  /* 0x0000000000ff782f */ /* 0x000fe20003800000 */
[----:B---3--:R-:W-:-:S03]  /*2260*/  UIADD3 UR6, UPT, UPT, UR28, 0xc020, URZ ;  /* 0x0000c0201c067890 */ /* 0x008fc6000fffe0ff */
[----:B------:R-:W-:Y:S01]  /*2270*/  ISETP.LT.U32.AND P0, PT, R68, 0x20, P0 ;  /* 0x000000204400780c */ /* 0x000fe20000701070 */
[----:B------:R-:W-:-:S12]  /*2280*/  UMOV UR7, URZ ;  /* 0x000000ff00077c82 */ /* 0x000fd80008000000 */
[----:B------:R-:W-:Y:S01]  /*2290*/  VOTEU.ANY UP0, P0 ;  /* 0x0000000000ff7886 */ /* 0x000fe20000000100 */
[----:B------:R-:W-:-:S04]  /*22a0*/  VOTEU.ANY UP1, P0 ;  /* 0x0000000000ff7886 */ /* 0x000fc80000020100 */
[----:B------:R-:W-:Y:S02]  /*22b0*/  @UP0 UMOV UR6, UR6 ;  /* 0x0000000600060c82 */ /* 0x000fe40008000000 */
[----:B------:R3:W-:Y:S01]  /*22c0*/  @UP1 UTCBAR [UR6], URZ ;  /* 0x000000ff060013e9 */ /* 0x0007e200080000ff */
[----:B------:R-:W-:Y:S06]  /*22d0*/  BAR.SYNC.DEFER_BLOCKING 0x0 ;  /* 0x0000000000007b1d */ /* 0x000fec0000010000 */
[----:B------:R-:W4:Y:S02]  /*22e0*/  SYNCS.PHASECHK.TRANS64.TRYWAIT P0, [UR28+0xc020], R2 ;  /* 0x00c02002ff0075a7 */ /* 0x000f24000800111c */
[----:B---34-:R-:W-:Y:S05]  /*22f0*/  @!P0 BRA `(.L_x_65) ;  /* 0x0000000800688947 */ /* 0x018fea0003800000 */
.L_x_81:
[----:B------:R-:W-:Y:S02]  /*2300*/  UIADD3 UR9, UPT, UPT, UR9, 0x1, URZ ;  /* 0x0000000109097890 */ /* 0x000fe4000fffe0ff */
[----:B------:R-:W-:Y:S02]  /*2310*/  UIADD3 UR18, UPT, UPT, UR18, 0x20, URZ ;  /* 0x0000002012127890 */ /* 0x000fe4000fffe0ff */
[----:B------:R-:W-:-:S04]  /*2320*/  UISETP.NE.U32.AND UP0, UPT, UR9, 0x4, UPT ;  /* 0x000000040900788c */ /* 0x000fc8000bf05070 */
[----:B------:R-:W-:Y:S02]  /*2330*/  USEL UR5, URZ, 0x1, UP0 ;  /* 0x00000001ff057887 */ /* 0x000fe40008000000 */
[----:B------:R-:W-:Y:S02]  /*2340*/  USEL UR9, UR9, URZ, UP0 ;  /* 0x000000ff09097287 */ /* 0x000fe40008000000 */
[----:B--2---:R-:W-:Y:S02]  /*2350*/  UISETP.GE.AND UP0, UPT, UR18, UR29, UPT ;  /* 0x0000001d1200728c */ /* 0x004fe4000bf06270 */
[----:B------:R-:W-:-:S07]  /*2360*/  ULOP3.LUT UR4, UR4, UR5, URZ, 0x3c, !UPT ;  /* 0x0000000504047292 */ /* 0x000fce000f8e3cff */
[----:B------:R-:W-:Y:S05]  /*2370*/  BRA.U !UP0, `(.L_x_66) ;  /* 0xfffffff908ec7547 */ /* 0x000fea000b83ffff */
.L_x_59:
[----:B---34-:R-:W-:Y:S06]  /*2380*/  BAR.SYNC.DEFER_BLOCKING 0x0 ;  /* 0x0000000000007b1d */ /* 0x018fec0000010000 */
[----:B------:R-:W-:Y:S04]  /*2390*/  BSSY.RECONVERGENT B4, `(.L_x_67) ;  /* 0x0000004000047945 */ /* 0x000fe80003800200 */
[----:B------:R-:W-:Y:S05]  /*23a0*/  @P3 BRA `(.L_x_68) ;  /* 0x0000000000083947 */ /* 0x000fea0003800000 */
[----:B------:R-:W2:Y:S02]  /*23b0*/  SYNCS.CCTL.IV [UR8+0xc000] ;  /* 0x00c00000ff0079b1 */ /* 0x000ea40008000008 */
[----:B--2---:R-:W2:Y:S02]  /*23c0*/  SYNCS.CCTL.IV [UR8+0xc020] ;  /* 0x00c02000ff0079b1 */ /* 0x004ea40008000008 */
.L_x_68:
[----:B------:R-:W-:Y:S05]  /*23d0*/  BSYNC.RECONVERGENT B4 ;  /* 0x0000000000047941 */ /* 0x000fea0003800200 */
.L_x_67:
[----:B--2---:R-:W-:Y:S06]  /*23e0*/  BAR.SYNC.DEFER_BLOCKING 0x0 ;  /* 0x0000000000007b1d */ /* 0x004fec0000010000 */
[----:B------:R-:W-:Y:S04]  /*23f0*/  BSSY.RECONVERGENT B4, `(.L_x_69) ;  /* 0x0000004000047945 */ /* 0x000fe80003800200 */
[----:B------:R-:W-:Y:S05]  /*2400*/  @P3 BRA `(.L_x_70) ;  /* 0x0000000000083947 */ /* 0x000fea0003800000 */
[----:B------:R-:W2:Y:S02]  /*2410*/  SYNCS.CCTL.IV [UR8+0xc008] ;  /* 0x00c00800ff0079b1 */ /* 0x000ea40008000008 */
[----:B--2---:R-:W2:Y:S02]  /*2420*/  SYNCS.CCTL.IV [UR8+0xc028] ;  /* 0x00c02800ff0079b1 */ /* 0x004ea40008000008 */
.L_x_70:
[----:B------:R-:W-:Y:S05]  /*2430*/  BSYNC.RECONVERGENT B4 ;  /* 0x0000000000047941 */ /* 0x000fea0003800200 */
.L_x_69:
[----:B--2---:R-:W-:Y:S06]  /*2440*/  BAR.SYNC.DEFER_BLOCKING 0x0 ;  /* 0x0000000000007b1d */ /* 0x004fec0000010000 */
[----:B------:R-:W-:Y:S04]  /*2450*/  BSSY.RECONVERGENT B4, `(.L_x_71) ;  /* 0x0000004000047945 */ /* 0x000fe80003800200 */
[----:B------:R-:W-:Y:S05]  /*2460*/  @P3 BRA `(.L_x_72) ;  /* 0x0000000000083947 */ /* 0x000fea0003800000 */
[----:B------:R-:W2:Y:S02]  /*2470*/  SYNCS.CCTL.IV [UR8+0xc010] ;  /* 0x00c01000ff0079b1 */ /* 0x000ea40008000008 */
[----:B--2---:R-:W2:Y:S02]  /*2480*/  SYNCS.CCTL.IV [UR8+0xc030] ;  /* 0x00c03000ff0079b1 */ /* 0x004ea40008000008 */
.L_x_72:
[----:B------:R-:W-:Y:S05]  /*2490*/  BSYNC.RECONVERGENT B4 ;  /* 0x0000000000047941 */ /* 0x000fea0003800200 */
.L_x_71:
[----:B--2---:R-:W-:Y:S06]  /*24a0*/  BAR.SYNC.DEFER_BLOCKING 0x0 ;  /* 0x0000000000007b1d */ /* 0x004fec0000010000 */
[----:B------:R-:W-:Y:S04]  /*24b0*/  BSSY.RECONVERGENT B4, `(.L_x_73) ;  /* 0x0000004000047945 */ /* 0x000fe80003800200 */
[----:B------:R-:W-:Y:S05]  /*24c0*/  @P3 BRA `(.L_x_74) ;  /* 0x0000000000083947 */ /* 0x000fea0003800000 */
[----:B------:R-:W2:Y:S02]  /*24d0*/  SYNCS.CCTL.IV [UR8+0xc018] ;  /* 0x00c01800ff0079b1 */ /* 0x000ea40008000008 */
[----:B--2---:R-:W2:Y:S02]  /*24e0*/  SYNCS.CCTL.IV [UR8+0xc038] ;  /* 0x00c03800ff0079b1 */ /* 0x004ea40008000008 */
.L_x_74:
[----:B------:R-:W-:Y:S05]  /*24f0*/  BSYNC.RECONVERGENT B4 ;  /* 0x0000000000047941 */ /* 0x000fea0003800200 */
.L_x_73:
[----:B------:R-:W-:Y:S01]  /*2500*/  USHF.L.U32 UR22, UR22, 0x15, URZ ;  /* 0x0000001516167899 */ /* 0x000fe200080006ff */
[C---:B------:R-:W-:Y:S01]  /*2510*/  IMAD.SHL.U32 R2, R0.reuse, 0x80, RZ ;  /* 0x0000008000027824 */ /* 0x040fe200078e00ff */
[----:B------:R-:W-:Y:S01]  /*2520*/  ELECT P0, URZ, PT ;  /* 0x0000000000ff782f */ /* 0x000fe20003800000 */
[----:B-----5:R-:W-:Y:S01]  /*2530*/  IMAD.SHL.U32 R3, R0, 0x10, RZ ;  /* 0x0000001000037824 */ /* 0x020fe200078e00ff */
[----:B------:R-:W-:Y:S02]  /*2540*/  ULOP3.LUT UR22, UR22, 0x600000, URZ, 0xc0, !UPT ;  /* 0x0060000016167892 */ /* 0x000fe4000f8ec0ff */
[----:B------:R-:W-:Y:S01]  /*2550*/  LOP3.LUT R0, R2, 0x3f80, RZ, 0xc0, !PT ;  /* 0x00003f8002007812 */ /* 0x000fe200078ec0ff */
[----:B------:R-:W-:Y:S01]  /*2560*/  UMOV UR9, UR14 ;  /* 0x0000000e00097c82 */ /* 0x000fe20008000000 */
[----:B------:R-:W-:Y:S01]  /*2570*/  UIADD3 UR22, UPT, UPT, UR23, UR22, URZ ;  /* 0x0000001617167290 */ /* 0x000fe2000fffe0ff */
[----:B------:R-:W-:Y:S01]  /*2580*/  ISETP.LT.U32.AND P0, PT, R68, 0x20, P0 ;  /* 0x000000204400780c */ /* 0x000fe20000701070 */
[----:B------:R-:W-:Y:S01]  /*2590*/  UMOV UR10, UR19 ;  /* 0x00000013000a7c82 */ /* 0x000fe20008000000 */
[----:B------:R-:W-:-:S04]  /*25a0*/  LOP3.LUT R0, R0, 0x70, R3, 0xf8, !PT ;  /* 0x0000007000007812 */ /* 0x000fc800078ef803 */
[C---:B------:R-:W-:Y:S02]  /*25b0*/  LOP3.LUT R2, R0.reuse, 0x10, RZ, 0x3c, !PT ;  /* 0x0000001000027812 */ /* 0x040fe400078e3cff */
[----:B------:R-:W3:Y:S01]  /*25c0*/  LDTM.x64 R4, tmem[UR22] ;  /* 0x00000016000479ee */ /* 0x000ee20008340000 */
[----:B------:R-:W-:Y:S01]  /*25d0*/  LOP3.LUT R3, R0, 0x20, RZ, 0x3c, !PT ;  /* 0x0000002000037812 */ /* 0x000fe200078e3cff */
[----:B------:R-:W-:-:S03]  /*25e0*/  NOP ;  /* 0x0000000000007918 */ /* 0x000fc60000000000 */
[----:B---3--:R-:W-:Y:S01]  /*25f0*/  VOTEU.ANY UP1, P0 ;  /* 0x0000000000ff7886 */ /* 0x008fe20000020100 */
[----:B------:R-:W-:Y:S01]  /*2600*/  VOTEU.ANY UP0, P0 ;  /* 0x0000000000ff7886 */ /* 0x000fe20000000100 */
[----:B------:R-:W-:Y:S02]  /*2610*/  F2FP.F16.F32.PACK_AB R4, R5, R4 ;  /* 0x000000040504723e */ /* 0x000fe400000000ff */
[----:B------:R-:W-:Y:S02]  /*2620*/  F2FP.F16.F32.PACK_AB R5, R7, R6 ;  /* 0x000000060705723e */ /* 0x000fe400000000ff */
[----:B------:R-:W-:Y:S02]  /*2630*/  F2FP.F16.F32.PACK_AB R12, R13, R12 ;  /* 0x0000000c0d0c723e */ /* 0x000fe400000000ff */
[----:B------:R-:W-:Y:S02]  /*2640*/  F2FP.F16.F32.PACK_AB R6, R9, R8 ;  /* 0x000000080906723e */ /* 0x000fe400000000ff */
[----:B------:R-:W-:-:S02]  /*2650*/  F2FP.F16.F32.PACK_AB R7, R11, R10 ;  /* 0x0000000a0b07723e */ /* 0x000fc400000000ff */
[----:B------:R-:W-:Y:S02]  /*2660*/  F2FP.F16.F32.PACK_AB R13, R15, R14 ;  /* 0x0000000e0f0d723e */ /* 0x000fe400000000ff */
[----:B------:R-:W-:Y:S01]  /*2670*/  F2FP.F16.F32.PACK_AB R20, R21, R20 ;  /* 0x000000141514723e */ /* 0x000fe200000000ff */
[----:B--2---:R2:W-:Y:S01]  /*2680*/  STS.128 [R0+UR8], R4 ;  /* 0x0000000400007988 */ /* 0x0045e20008000c08 */
[----:B------:R-:W-:Y:S02]  /*2690*/  F2FP.F16.F32.PACK_AB R14, R17, R16 ;  /* 0x00000010110e723e */ /* 0x000fe400000000ff */
[----:B------:R-:W-:Y:S02]  /*26a0*/  F2FP.F16.F32.PACK_AB R15, R19, R18 ;  /* 0x00000012130f723e */ /* 0x000fe400000000ff */
[----:B------:R-:W-:Y:S02]  /*26b0*/  F2FP.F16.F32.PACK_AB R21, R23, R22 ;  /* 0x000000161715723e */ /* 0x000fe400000000ff */
[----:B------:R-:W-:Y:S01]  /*26c0*/  F2FP.F16.F32.PACK_AB R28, R29, R28 ;  /* 0x0000001c1d1c723e */ /* 0x000fe200000000ff */
[----:B------:R2:W-:Y:S01]  /*26d0*/  STS.128 [R2+UR8], R12 ;  /* 0x0000000c02007988 */ /* 0x0005e20008000c08 */
[----:B------:R-:W-:-:S02]  /*26e0*/  F2FP.F16.F32.PACK_AB R22, R25, R24 ;  /* 0x000000181916723e */ /* 0x000fc400000000ff */
[----:B------:R-:W-:Y:S02]  /*26f0*/  F2FP.F16.F32.PACK_AB R23, R27, R26 ;  /* 0x0000001a1b17723e */ /* 0x000fe400000000ff */
[----:B------:R-:W-:Y:S02]  /*2700*/  F2FP.F16.F32.PACK_AB R29, R31, R30 ;  /* 0x0000001e1f1d723e */ /* 0x000fe400000000ff */
[----:B------:R-:W-:Y:S01]  /*2710*/  F2FP.F16.F32.PACK_AB R36, R37, R36 ;  /* 0x000000242524723e */ /* 0x000fe200000000ff */
[----:B------:R2:W-:Y:S01]  /*2720*/  STS.128 [R3+UR8], R20 ;  /* 0x0000001403007988 */ /* 0x0005e20008000c08 */
[----:B------:R-:W-:Y:S02]  /*2730*/  F2FP.F16.F32.PACK_AB R30, R33, R32 ;  /* 0x00000020211e723e */ /* 0x000fe400000000ff */
[----:B------:R-:W-:Y:S02]  /*2740*/  F2FP.F16.F32.PACK_AB R31, R35, R34 ;  /* 0x00000022231f723e */ /* 0x000fe400000000ff */
[----:B------:R-:W-:-:S02]  /*2750*/  F2FP.F16.F32.PACK_AB R37, R39, R38 ;  /* 0x000000262725723e */ /* 0x000fc400000000ff */
[----:B------:R-:W-:Y:S02]  /*2760*/  F2FP.F16.F32.PACK_AB R44, R45, R44 ;  /* 0x0000002c2d2c723e */ /* 0x000fe400000000ff */
[----:B------:R-:W-:Y:S02]  /*2770*/  LOP3.LUT R8, R0, 0x30, RZ, 0x3c, !PT ;  /* 0x0000003000087812 */ /* 0x000fe400078e3cff */
[----:B------:R-:W-:Y:S02]  /*2780*/  F2FP.F16.F32.PACK_AB R38, R41, R40 ;  /* 0x000000282926723e */ /* 0x000fe400000000ff */
[----:B------:R-:W-:Y:S01]  /*2790*/  F2FP.F16.F32.PACK_AB R39, R43, R42 ;  /* 0x0000002a2b27723e */ /* 0x000fe200000000ff */
[----:B------:R2:W-:Y:S01]  /*27a0*/  STS.128 [R8+UR8], R28 ;  /* 0x0000001c08007988 */ /* 0x0005e20008000c08 */
[----:B------:R-:W-:Y:S02]  /*27b0*/  F2FP.F16.F32.PACK_AB R45, R47, R46 ;  /* 0x0000002e2f2d723e */ /* 0x000fe400000000ff */
[----:B------:R-:W-:-:S02]  /*27c0*/  F2FP.F16.F32.PACK_AB R52, R53, R52 ;  /* 0x000000343534723e */ /* 0x000fc400000000ff */
[C---:B------:R-:W-:Y:S02]  /*27d0*/  LOP3.LUT R9, R0.reuse, 0x40, RZ, 0x3c, !PT ;  /* 0x0000004000097812 */ /* 0x040fe400078e3cff */
[----:B------:R-:W-:Y:S02]  /*27e0*/  F2FP.F16.F32.PACK_AB R46, R49, R48 ;  /* 0x00000030312e723e */ /* 0x000fe400000000ff */
[----:B------:R-:W-:Y:S01]  /*27f0*/  F2FP.F16.F32.PACK_AB R47, R51, R50 ;  /* 0x00000032332f723e */ /* 0x000fe200000000ff */
[----:B------:R2:W-:Y:S01]  /*2800*/  STS.128 [R9+UR8], R36 ;  /* 0x0000002409007988 */ /* 0x0005e20008000c08 */
[----:B------:R-:W-:Y:S02]  /*2810*/  F2FP.F16.F32.PACK_AB R53, R55, R54 ;  /* 0x000000363735723e */ /* 0x000fe400000000ff */
[----:B------:R-:W-:Y:S02]  /*2820*/  F2FP.F16.F32.PACK_AB R60, R61, R60 ;  /* 0x0000003c3d3c723e */ /* 0x000fe400000000ff */
[----:B------:R-:W-:-:S02]  /*2830*/  LOP3.LUT R10, R0, 0x50, RZ, 0x3c, !PT ;  /* 0x00000050000a7812 */ /* 0x000fc400078e3cff */
[----:B------:R-:W-:Y:S02]  /*2840*/  F2FP.F16.F32.PACK_AB R54, R57, R56 ;  /* 0x000000383936723e */ /* 0x000fe400000000ff */
[----:B------:R-:W-:Y:S01]  /*2850*/  F2FP.F16.F32.PACK_AB R55, R59, R58 ;  /* 0x0000003a3b37723e */ /* 0x000fe200000000ff */
[----:B------:R2:W-:Y:S01]  /*2860*/  STS.128 [R10+UR8], R44 ;  /* 0x0000002c0a007988 */ /* 0x0005e20008000c08 */
[----:B------:R-:W-:Y:S02]  /*2870*/  F2FP.F16.F32.PACK_AB R61, R63, R62 ;  /* 0x0000003e3f3d723e */ /* 0x000fe400000000ff */
[C---:B------:R-:W-:Y:S02]  /*2880*/  LOP3.LUT R11, R0.reuse, 0x60, RZ, 0x3c, !PT ;  /* 0x00000060000b7812 */ /* 0x040fe400078e3cff */
[----:B------:R-:W-:Y:S02]  /*2890*/  F2FP.F16.F32.PACK_AB R62, R65, R64 ;  /* 0x00000040413e723e */ /* 0x000fe400000000ff */
[----:B------:R-:W-:Y:S01]  /*28a0*/  F2FP.F16.F32.PACK_AB R63, R67, R66 ;  /* 0x00000042433f723e */ /* 0x000fe200000000ff */
[----:B------:R2:W-:Y:S01]  /*28b0*/  STS.128 [R11+UR8], R52 ;  /* 0x000000340b007988 */ /* 0x0005e20008000c08 */
[----:B------:R-:W-:-:S05]  /*28c0*/  LOP3.LUT R16, R0, 0x70, RZ, 0x3c, !PT ;  /* 0x0000007000107812 */ /* 0x000fca00078e3cff */
[----:B------:R2:W-:Y:S01]  /*28d0*/  STS.128 [R16+UR8], R60 ;  /* 0x0000003c10007988 */ /* 0x0005e20008000c08 */
[----:B------:R3:W-:Y:S06]  /*28e0*/  MEMBAR.ALL.CTA ;  /* 0x0000000000007992 */ /* 0x0007ec0000008000 */
[----:B---3--:R-:W3:Y:S02]  /*28f0*/  FENCE.VIEW.ASYNC.S ;  /* 0x00000000000073c6 */ /* 0x008ee40000000000 */
[----:B---3--:R-:W-:Y:S06]  /*2900*/  BAR.SYNC.DEFER_BLOCKING 0x0 ;  /* 0x0000000000007b1d */ /* 0x008fec0000010000 */
[----:B------:R2:W-:Y:S01]  /*2910*/  @UP1 UTMASTG.2D [UR8], [UR20] ;  /* 0x00000008140013b5 */ /* 0x0005e20008008000 */
[----:B------:R0:W-:Y:S01]  /*2920*/  UTMACMDFLUSH ;  /* 0x00000000000079b7 */ /* 0x0001e20000000000 */
[----:B------:R-:W-:-:S04]  /*2930*/  DEPBAR.LE SB0, 0x0 ;  /* 0x000080000000791a */ /* 0x000fc80000000000 */
[----:B------:R-:W-:Y:S08]  /*2940*/  BAR.SYNC.DEFER_BLOCKING 0x0 ;  /* 0x0000000000007b1d */ /* 0x000ff00000010000 */
[----:B------:R-:W-:Y:S06]  /*2950*/  BAR.SYNC.DEFER_BLOCKING 0x0 ;  /* 0x0000000000007b1d */ /* 0x000fec0000010000 */
[----:B--2---:R-:W-:Y:S05]  /*2960*/  @P2 BRA `(.L_x_75) ;  /* 0x0000000000a02947 */ /* 0x004fea0003800000 */
[----:B------:R-:W2:Y:S01]  /*2970*/  S2UR UR5, SR_CgaCtaId ;  /* 0x00000000000579c3 */ /* 0x000ea20000008800 */
[----:B------:R-:W-:Y:S01]  /*2980*/  NOP ;  /* 0x0000000000007918 */ /* 0x000fe20000000000 */
[----:B------:R-:W-:Y:S01]  /*2990*/  UMOV UR4, 0x50 ;  /* 0x0000005000047882 */ /* 0x000fe20000000000 */
[----:B------:R-:W-:Y:S02]  /*29a0*/  IMAD.U32 R0, RZ, RZ, UR23 ;  /* 0x00000017ff007e24 */ /* 0x000fe4000f8e00ff */
[----:B------:R-:W-:Y:S02]  /*29b0*/  IMAD.MOV.U32 R3, RZ, RZ, 0x3 ;  /* 0x00000003ff037424 */ /* 0x000fe400078e00ff */
[----:B------:R-:W-:Y:S01]  /*29c0*/  IMAD.MOV.U32 R7, RZ, RZ, 0x1 ;  /* 0x00000001ff077424 */ /* 0x000fe200078e00ff */
[----:B------:R-:W-:-:S04]  /*29d0*/  LOP3.LUT R0, R0, 0xffff, RZ, 0xc0, !PT ;  /* 0x0000ffff00007812 */ /* 0x000fc800078ec0ff */
[----:B------:R-:W-:-:S05]  /*29e0*/  SHF.R.U32.HI R0, RZ, 0x5, R0 ;  /* 0x00000005ff007819 */ /* 0x000fca0000011600 */
[----:B------:R-:W-:Y:S01]  /*29f0*/  VIADD R2, R0, 0x10 ;  /* 0x0000001000027836 */ /* 0x000fe20000000000 */
[----:B------:R-:W-:Y:S01]  /*2a00*/  SHF.L.U32 R0, R3, R0, RZ ;  /* 0x0000000003007219 */ /* 0x000fe200000006ff */
[----:B--2---:R-:W-:-:S03]  /*2a10*/  ULEA UR6, UR5, UR4, 0x18 ;  /* 0x0000000405067291 */ /* 0x004fc6000f8ec0ff */
[----:B------:R-:W-:-:S04]  /*2a20*/  SHF.L.U32 R3, R7, R2, RZ ;  /* 0x0000000207037219 */ /* 0x000fc800000006ff */
[----:B------:R-:W-:Y:S02]  /*2a30*/  LOP3.LUT R0, R3, R0, RZ, 0xfc, !PT ;  /* 0x0000000003007212 */ /* 0x000fe400078efcff */
[----:B------:R-:W2:Y:S02]  /*2a40*/  LDS R5, [UR6] ;  /* 0x00000006ff057984 */ /* 0x000ea40008000800 */
[C---:B------:R-:W-:Y:S02]  /*2a50*/  LOP3.LUT R2, R0.reuse, 0xffff, RZ, 0xc0, !PT ;  /* 0x0000ffff00027812 */ /* 0x040fe400078ec0ff */
[----:B--2---:R-:W-:-:S04]  /*2a60*/  LOP3.LUT R3, R0, 0xffff, R5, 0x80, !PT ;  /* 0x0000ffff00037812 */ /* 0x004fc800078e8005 */
[----:B------:R-:W-:-:S13]  /*2a70*/  ISETP.NE.AND P0, PT, R3, R2, PT ;  /* 0x000000020300720c */ /* 0x000fda0003f05270 */
[----:B------:R-:W-:Y:S05]  /*2a80*/  @P0 BRA `(.L_x_76) ;  /* 0x0000000000500947 */ /* 0x000fea0003800000 */
[----:B------:R-:W-:Y:S02]  /*2a90*/  SHF.R.U32.HI R5, RZ, 0x10, R5 ;  /* 0x00000010ff057819 */ /* 0x000fe40000011605 */
[----:B------:R-:W-:-:S04]  /*2aa0*/  SHF.R.U32.HI R2, RZ, 0x10, R0 ;  /* 0x00000010ff027819 */ /* 0x000fc80000011600 */
[----:B------:R-:W-:-:S04]  /*2ab0*/  LOP3.LUT R5, R5, R2, RZ, 0xc0, !PT ;  /* 0x0000000205057212 */ /* 0x000fc800078ec0ff */
[----:B------:R-:W-:-:S13]  /*2ac0*/  ISETP.NE.AND P0, PT, R5, R2, PT ;  /* 0x000000020500720c */ /* 0x000fda0003f05270 */
[----:B------:R-:W-:Y:S05]  /*2ad0*/  @P0 BRA `(.L_x_77) ;  /* 0x0000000000300947 */ /* 0x000fea0003800000 */
[----:B------:R-:W-:Y:S01]  /*2ae0*/  R2UR UR4, R0 ;  /* 0x00000000000472ca */ /* 0x000fe200000e0000 */
[----:B------:R-:W-:Y:S01]  /*2af0*/  VOTEU.ANY UR5, UPT, PT ;  /* 0x0000000000057886 */ /* 0x000fe200038e0100 */
[----:B------:R-:W2:Y:S01]  /*2b00*/  S2R R0, SR_LANEID ;  /* 0x0000000000007919 */ /* 0x000ea20000000000 */
[----:B------:R-:W-:-:S10]  /*2b10*/  UFLO.U32 UR5, UR5 ;  /* 0x00000005000572bd */ /* 0x000fd400080e0000 */
[----:B------:R-:W-:-:S06]  /*2b20*/  ULOP3.LUT UR4, URZ, UR4, URZ, 0x33, !UPT ;  /* 0x00000004ff047292 */ /* 0x000fcc000f8e33ff */
[----:B------:R-:W-:-:S04]  /*2b30*/  IMAD.U32 R2, RZ, RZ, UR4 ;  /* 0x00000004ff027e24 */ /* 0x000fc8000f8e00ff */
[----:B------:R-:W3:Y:S02]  /*2b40*/  REDUX UR7, R2 ;  /* 0x00000000020773c4 */ /* 0x000ee40000000000 */
[----:B------:R4:W-:Y:S01]  /*2b50*/  UTCATOMSWS.AND URZ, UR4 ;  /* 0x0000000400ff79e3 */ /* 0x0009e20008000000 */
[----:B--2---:R-:W-:Y:S01]  /*2b60*/  ISETP.EQ.U32.AND P0, PT, R0, UR5, PT ;  /* 0x0000000500007c0c */ /* 0x004fe2000bf02070 */
[----:B---3--:R-:W-:-:S12]  /*2b70*/  IMAD.U32 R0, RZ, RZ, UR7 ;  /* 0x00000007ff007e24 */ /* 0x008fd8000f8e00ff */
[----:B------:R4:W-:Y:S01]  /*2b80*/  @P0 ATOMS.AND RZ, [UR6], R0 ;  /* 0x00000000ffff098c */ /* 0x0009e2000a800006 */
[----:B------:R-:W-:Y:S05]  /*2b90*/  BRA `(.L_x_75) ;  /* 0x0000000000147947 */ /* 0x000fea0003800000 */
.L_x_77:
[----:B------:R-:W-:-:S07]  /*2ba0*/  MOV R2, 0x2bc0 ;  /* 0x00002bc000027802 */ /* 0x000fce0000000f00 */
[----:B-1----:R-:W-:Y:S05]  /*2bb0*/  CALL.REL.NOINC `($__internal_0_$__cuda_sm10x_tcgen05_guardrail_trap_col_being_dealloced_not_returned_by_alloc) ;  /* 0x0000000000447944 */ /* 0x002fea0003c00000 */
[----:B------:R-:W-:Y:S05]  /*2bc0*/  BRA `(.L_x_75) ;  /* 0x0000000000087947 */ /* 0x000fea0003800000 */
.L_x_76:
[----:B------:R-:W-:-:S07]  /*2bd0*/  MOV R2, 0x2bf0 ;  /* 0x00002bf000027802 */ /* 0x000fce0000000f00 */
[----:B-1----:R-:W-:Y:S05]  /*2be0*/  CALL.REL.NOINC `($__internal_2_$__cuda_sm10x_tcgen05_guardrail_trap_unallocated_columns_being_dealloced) ;  /* 0x0000000000507944 */ /* 0x002fea0003c00000 */
.L_x_75:
[----:B------:R-:W-:Y:S01]  /*2bf0*/  NOP ;  /* 0x0000000000007918 */ /* 0x000fe20000000000 */
[----:B----4-:R-:W-:Y:S05]  /*2c00*/  EXIT ;  /* 0x000000000000794d */ /* 0x010fea0003800000 */
.L_x_60:
[----:B------:R-:W2:Y:S02]  /*2c10*/  SYNCS.PHASECHK.TRANS64.TRYWAIT P0, [UR8+0xc000], RZ ;  /* 0x00c000ffff0075a7 */ /* 0x000ea40008001108 */
[----:B--2---:R-:W-:Y:S05]  /*2c20*/  @!P0 BRA `(.L_x_60) ;  /* 0xfffffffc00f88947 */ /* 0x004fea000383ffff */
[----:B------:R-:W-:Y:S05]  /*2c30*/  BRA `(.L_x_78) ;  /* 0xfffffff000207947 */ /* 0x000fea000383ffff */
.L_x_62:
[----:B------:R-:W2:Y:S02]  /*2c40*/  SYNCS.PHASECHK.TRANS64.TRYWAIT P1, [UR8+0xc020], RZ ;  /* 0x00c020ffff0075a7 */ /* 0x000ea40008021108 */
[----:B--2---:R-:W-:Y:S05]  /*2c50*/  @!P1 BRA `(.L_x_62) ;  /* 0xfffffffc00f89947 */ /* 0x004fea000383ffff */
[----:B------:R-:W-:Y:S05]  /*2c60*/  BRA `(.L_x_79) ;  /* 0xfffffff0009c7947 */ /* 0x000fea000383ffff */
.L_x_63:
[----:B------:R-:W3:Y:S02]  /*2c70*/  SYNCS.PHASECHK.TRANS64.TRYWAIT P0, [UR28+0xc000], R2 ;  /* 0x00c00002ff0075a7 */ /* 0x000ee4000800111c */
[----:B---3--:R-:W-:Y:S05]  /*2c80*/  @!P0 BRA `(.L_x_63) ;  /* 0xfffffffc00f88947 */ /* 0x008fea000383ffff */
[----:B------:R-:W-:Y:S05]  /*2c90*/  BRA `(.L_x_80) ;  /* 0xfffffff4001c7947 */ /* 0x000fea000383ffff */
.L_x_65:
[----:B------:R-:W3:Y:S02]  /*2ca0*/  SYNCS.PHASECHK.TRANS64.TRYWAIT P0, [UR28+0xc020], R2 ;  /* 0x00c02002ff0075a7 */ /* 0x000ee4000800111c */
[----:B---3--:R-:W-:Y:S05]  /*2cb0*/  @!P0 BRA `(.L_x_65) ;  /* 0xfffffffc00f88947 */ /* 0x008fea000383ffff */
[----:B------:R-:W-:Y:S05]  /*2cc0*/  BRA `(.L_x_81) ;  /* 0xfffffff4008c7947 */ /* 0x000fea000383ffff */
        .weak           $__internal_0_$__cuda_sm10x_tcgen05_guardrail_trap_col_being_dealloced_not_returned_by_alloc
        .type           $__internal_0_$__cuda_sm10x_tcgen05_guardrail_trap_col_being_dealloced_not_returned_by_alloc,@function
        .size           $__internal_0_$__cuda_sm10x_tcgen05_guardrail_trap_col_being_dealloced_not_returned_by_alloc,($__internal_1_$__cuda_sm10x_tcgen05_guardrail_trap_phase_invalid_during_alloc - $__internal_0_$__cuda_sm10x_tcgen05_guardrail_trap_col_being_dealloced_not_returned_by_alloc)
$__internal_0_$__cuda_sm10x_tcgen05_guardrail_trap_col_being_dealloced_not_returned_by_alloc:
[----:B------:R-:W-:Y:S05]  /*2cd0*/  BPT.TRAP 0x1 ;  /* 0x000000040000795c */ /* 0x000fea0000300000 */
[----:B------:R-:W-:-:S04]  /*2ce0*/  IMAD.MOV.U32 R3, RZ, RZ, 0x0 ;  /* 0x00000000ff037424 */ /* 0x000fc800078e00ff */
[----:B------:R-:W-:Y:S05]  /*2cf0*/  RET.REL.NODEC R2 `(gluon_tcgen05) ;  /* 0xffffffd002c07950 */ /* 0x000fea0003c3ffff */
        .weak           $__internal_1_$__cuda_sm10x_tcgen05_guardrail_trap_phase_invalid_during_alloc
        .type           $__internal_1_$__cuda_sm10x_tcgen05_guardrail_trap_phase_invalid_during_alloc,@function
        .size           $__internal_1_$__cuda_sm10x_tcgen05_guardrail_trap_phase_invalid_during_alloc,($__internal_2_$__cuda_sm10x_tcgen05_guardrail_trap_unallocated_columns_being_dealloced - $__internal_1_$__cuda_sm10x_tcgen05_guardrail_trap_phase_invalid_during_alloc)
$__internal_1_$__cuda_sm10x_tcgen05_guardrail_trap_phase_invalid_during_alloc:
[----:B------:R-:W-:Y:S05]  /*2d00*/  BPT.TRAP 0x1 ;  /* 0x000000040000795c */ /* 0x000fea0000300000 */
[----:B------:R-:W-:-:S04]  /*2d10*/  IMAD.MOV.U32 R3, RZ, RZ, 0x0 ;  /* 0x00000000ff037424 */ /* 0x000fc800078e00ff */
[----:B------:R-:W-:Y:S05]  /*2d20*/  RET.REL.NODEC R2 `(gluon_tcgen05) ;  /* 0xffffffd002b47950 */ /* 0x000fea0003c3ffff */
        .weak           $__internal_2_$__cuda_sm10x_tcgen05_guardrail_trap_unallocated_columns_being_dealloced
        .type           $__internal_2_$__cuda_sm10x_tcgen05_guardrail_trap_unallocated_columns_being_dealloced,@function
        .size           $__internal_2_$__cuda_sm10x_tcgen05_guardrail_trap_unallocated_columns_being_dealloced,(.L_x_85 - $__internal_2_$__cuda_sm10x_tcgen05_guardrail_trap_unallocated_columns_being_dealloced)
$__internal_2_$__cuda_sm10x_tcgen05_guardrail_trap_unallocated_columns_being_dealloced:
[----:B------:R-:W-:Y:S05]  /*2d30*/  BPT.TRAP 0x1 ;  /* 0x000000040000795c */ /* 0x000fea0000300000 */
[----:B------:R-:W-:-:S04]  /*2d40*/  IMAD.MOV.U32 R3, RZ, RZ, 0x0 ;  /* 0x00000000ff037424 */ /* 0x000fc800078e00ff */
[----:B------:R-:W-:Y:S05]  /*2d50*/  RET.REL.NODEC R2 `(gluon_tcgen05) ;  /* 0xffffffd002a87950 */ /* 0x000fea0003c3ffff */
.L_x_82:
[----:B------:R-:W-:-:S00]  /*2d60*/  BRA `(.L_x_82) ;  /* 0xfffffffc00fc7947 */ /* 0x000fc0000383ffff */
[----:B------:R-:W-:-:S00]  /*2d70*/  NOP ;  /* 0x0000000000007918 */ /* 0x000fc00000000000 */
        /* <DEDUP_REMOVED lines=8> */
.L_x_85:


//--------------------- .nv.shared.gluon_tcgen05  --------------------------
	.section	.nv.shared.gluon_tcgen05,"aw",@nobits
	.sectionflags	@""
	.align	16
	.zero		1024


//--------------------- .nv.shared.reserved.0     --------------------------
	.section	.nv.shared.reserved.0,"aw",@nobits
	.align	8
	.weak		__nv_reservedSMEM_offset_0_alias
	.size		__nv_reservedSMEM_offset_0_alias, 0, 64
	.other		__nv_reservedSMEM_offset_0_alias,@"STO_CUDA_RESERVED_SHARED STV_DEFAULT"
__nv_reservedSMEM_offset_0_alias:
	.zero		0
.nv.shared.reserved.0:
	.zero		64
	.weak		__nv_reservedSMEM_allocation_phase
	.type		__nv_reservedSMEM_allocation_phase,@object
	.size		__nv_reservedSMEM_allocation_phase,(.L_0 - __nv_reservedSMEM_allocation_phase)
__nv_reservedSMEM_allocation_phase:
	.zero		1
.L_0:
	.zero		7
	.weak		__nv_reservedSMEM_devtool_atexit_pc
	.type		__nv_reservedSMEM_devtool_atexit_pc,@object
	.size		__nv_reservedSMEM_devtool_atexit_pc,(__nv_reservedSMEM_allocation_mask - __nv_reservedSMEM_devtool_atexit_pc)
__nv_reservedSMEM_devtool_atexit_pc:
	.zero		8
	.weak		__nv_reservedSMEM_allocation_mask
	.type		__nv_reservedSMEM_allocation_mask,@object
	.size		__nv_reservedSMEM_allocation_mask,(.L_2 - __nv_reservedSMEM_allocation_mask)
__nv_reservedSMEM_allocation_mask:
	.zero		4
.L_2:


//--------------------- .nv.constant0.gluon_tcgen05 --------------------------
	.section	.nv.constant0.gluon_tcgen05,"a",@progbits
	.sectionflags	@""
	.align	4
.nv.constant0.gluon_tcgen05:
	.zero		976


//--------------------- SYMBOLS --------------------------

	.type		.nv.reservedSmem.offset0,@object
	.size		.nv.reservedSmem.offset0,0x4
	.type		.nv.reservedSmem.cap,@object
	.size		.nv.reservedSmem.cap,0x4
